// auto-generated by cutlass_sweep.gemm — config: {"arch": "sm_90", "cluster_m": 2, "cluster_n": 1, "dtype": "fp16", "dtype_b": "fp16", "layout": "tt", "stages": 4, "tile_k": 64, "tile_m": 128, "tile_n": 128}
#include "cutlass/cutlass.h"
#include "cutlass/gemm/collective/collective_builder.hpp"
#include "cutlass/gemm/device/gemm_universal_adapter.h"
#include "cutlass/gemm/kernel/gemm_universal.hpp"
#include "cutlass/epilogue/collective/collective_builder.hpp"

using ElemA = cutlass::half_t;
using ElemB = cutlass::half_t;
using ElemCD = cutlass::half_t;
using Acc  = float;
using TileShape    = cute::Shape<cute::_128, cute::_128, cute::_64>;
using ClusterShape = cute::Shape<cute::_2, cute::_1, cute::_1>;

using CollectiveEpilogue = typename cutlass::epilogue::collective::CollectiveBuilder<
    cutlass::arch::Sm90, cutlass::arch::OpClassTensorOp,
    TileShape, ClusterShape,
    cutlass::epilogue::collective::EpilogueTileAuto,
    Acc, Acc,
    ElemCD, cutlass::layout::RowMajor, 128 / cutlass::sizeof_bits<ElemCD>::value,
    ElemCD, cutlass::layout::RowMajor, 128 / cutlass::sizeof_bits<ElemCD>::value,
    cutlass::epilogue::collective::EpilogueScheduleAuto
  >::CollectiveOp;

using CollectiveMainloop = typename cutlass::gemm::collective::CollectiveBuilder<
    cutlass::arch::Sm90, cutlass::arch::OpClassTensorOp,
    ElemA, cutlass::layout::ColumnMajor, 128 / cutlass::sizeof_bits<ElemA>::value,
    ElemB, cutlass::layout::ColumnMajor, 128 / cutlass::sizeof_bits<ElemB>::value,
    Acc,
    TileShape, ClusterShape,
    cutlass::gemm::collective::StageCount<4>,
    cutlass::gemm::collective::KernelScheduleAuto
  >::CollectiveOp;

using GemmKernel = cutlass::gemm::kernel::GemmUniversal<
    cute::Shape<int,int,int,int>,
    CollectiveMainloop,
    CollectiveEpilogue
>;
using Gemm = cutlass::gemm::device::GemmUniversalAdapter<GemmKernel>;

// Force the device kernel symbol into the cubin without needing a host main.
auto* _anchor = &cutlass::device_kernel<GemmKernel>;


// ===== COMPILED SASS (sm_90a) =====

	.target	sm_90a

	.elftype	@"ET_EXEC"


//--------------------- .note.nv.tkinfo           --------------------------
	.section	.note.nv.tkinfo,"",@"SHT_NOTE"
	.sectionflags	@"SHF_NOTE_NV_TKINFO"
	.tkinfo
        /*0018*/ 	.word	0x00000002
        /*0030*/ 	.string	""
        /*0030*/ 	.string	"ptxas"
        /*0030*/ 	.string	"Cuda compilation tools, release 13.0, V13.0.88"
        /*0030*/ 	.string	"Build cuda_13.0.r13.0/compiler.36424714_0"
        /*0030*/ 	.string	"-arch sm_90a -m 64 "



//--------------------- .note.nv.cuinfo           --------------------------
	.section	.note.nv.cuinfo,"",@"SHT_NOTE"
	.sectionflags	@"SHF_NOTE_NV_CUINFO"
        /*0018*/ 	.short	0x0002
        /*001a*/ 	.short	0x005a
        /*001c*/ 	.short	0x0082
	.zero		2


//--------------------- .nv.info                  --------------------------
	.section	.nv.info,"",@"SHT_CUDA_INFO"
	.align	4


	//----- nvinfo : EIATTR_REGCOUNT
	.align		4
        /*0000*/ 	.byte	0x04, 0x2f
        /*0002*/ 	.short	(.L_15 - .L_14)
	.align		4
.L_14:
        /*0004*/ 	.word	index@(_ZN7cutlass13device_kernelINS_4gemm6kernel13GemmUniversalIN4cute5tupleIJiiiiEEENS1_10collective13CollectiveMmaINS1_34MainloopSm90TmaGmmaWarpSpecializedILi4ENS5_IJNS4_1CILi2EEENSA_ILi1EEESC_EEENS1_35KernelTmaWarpSpecializedCooperativeEEENS5_IJNSA_ILi128EEESG_NSA_ILi64EEEEEENS_6half_tENS5_IJSC_llEEESJ_NS5_IJlSC_lEEENS4_8TiledMMAINS4_8MMA_AtomIJNS4_4SM904GMMA26MMA_64x128x16_F32F16F16_SSILNSP_5MajorE1ELSR_0ELNSP_7ScaleInE1ELSS_1EEEEEENS4_6LayoutISD_NS5_IJSC_NSA_ILi0EEESW_EEEEENS5_IJNS4_10UnderscoreESZ_SZ_EEEEENS4_13SM90_TMA_LOADENS4_14ComposedLayoutINS4_7SwizzleILi3ELi4ELi3EEENS4_18smem_ptr_flag_bitsILi16EEENSV_INS5_IJSH_NSA_ILi8EEEEEENS5_IJSC_SH_EEEEEEEvNS4_8identityENS4_23SM90_TMA_LOAD_MULTICASTENS13_IS15_S17_NSV_INS5_IJS18_SH_EEENS5_IJSH_SC_EEEEEEEvS1D_EENS_8epilogue10collective6detail29Sm90TmaWarpSpecializedAdapterINS1L_15DefaultEpilogueISJ_SL_SL_NS1K_6thread17LinearCombinationISJ_Li1EffLNS1P_9ScaleType4KindE0ELNS_15FloatRoundStyleE2ESJ_EENS1_15EpilogueDefaultEEEEEvvEEEEvNT_6ParamsE)
        /*0008*/ 	.word	0x000000a8


	//----- nvinfo : EIATTR_FRAME_SIZE
	.align		4
.L_15:
        /*000c*/ 	.byte	0x04, 0x11
        /*000e*/ 	.short	(.L_17 - .L_16)
	.align		4
.L_16:
        /*0010*/ 	.word	index@(_ZN7cutlass13device_kernelINS_4gemm6kernel13GemmUniversalIN4cute5tupleIJiiiiEEENS1_10collective13CollectiveMmaINS1_34MainloopSm90TmaGmmaWarpSpecializedILi4ENS5_IJNS4_1CILi2EEENSA_ILi1EEESC_EEENS1_35KernelTmaWarpSpecializedCooperativeEEENS5_IJNSA_ILi128EEESG_NSA_ILi64EEEEEENS_6half_tENS5_IJSC_llEEESJ_NS5_IJlSC_lEEENS4_8TiledMMAINS4_8MMA_AtomIJNS4_4SM904GMMA26MMA_64x128x16_F32F16F16_SSILNSP_5MajorE1ELSR_0ELNSP_7ScaleInE1ELSS_1EEEEEENS4_6LayoutISD_NS5_IJSC_NSA_ILi0EEESW_EEEEENS5_IJNS4_10UnderscoreESZ_SZ_EEEEENS4_13SM90_TMA_LOADENS4_14ComposedLayoutINS4_7SwizzleILi3ELi4ELi3EEENS4_18smem_ptr_flag_bitsILi16EEENSV_INS5_IJSH_NSA_ILi8EEEEEENS5_IJSC_SH_EEEEEEEvNS4_8identityENS4_23SM90_TMA_LOAD_MULTICASTENS13_IS15_S17_NSV_INS5_IJS18_SH_EEENS5_IJSH_SC_EEEEEEEvS1D_EENS_8epilogue10collective6detail29Sm90TmaWarpSpecializedAdapterINS1L_15DefaultEpilogueISJ_SL_SL_NS1K_6thread17LinearCombinationISJ_Li1EffLNS1P_9ScaleType4KindE0ELNS_15FloatRoundStyleE2ESJ_EENS1_15EpilogueDefaultEEEEEvvEEEEvNT_6ParamsE)
        /*0014*/ 	.word	0x00000000


	//----- nvinfo : EIATTR_MIN_STACK_SIZE
	.align		4
.L_17:
        /*0018*/ 	.byte	0x04, 0x12
        /*001a*/ 	.short	(.L_19 - .L_18)
	.align		4
.L_18:
        /*001c*/ 	.word	index@(_ZN7cutlass13device_kernelINS_4gemm6kernel13GemmUniversalIN4cute5tupleIJiiiiEEENS1_10collective13CollectiveMmaINS1_34MainloopSm90TmaGmmaWarpSpecializedILi4ENS5_IJNS4_1CILi2EEENSA_ILi1EEESC_EEENS1_35KernelTmaWarpSpecializedCooperativeEEENS5_IJNSA_ILi128EEESG_NSA_ILi64EEEEEENS_6half_tENS5_IJSC_llEEESJ_NS5_IJlSC_lEEENS4_8TiledMMAINS4_8MMA_AtomIJNS4_4SM904GMMA26MMA_64x128x16_F32F16F16_SSILNSP_5MajorE1ELSR_0ELNSP_7ScaleInE1ELSS_1EEEEEENS4_6LayoutISD_NS5_IJSC_NSA_ILi0EEESW_EEEEENS5_IJNS4_10UnderscoreESZ_SZ_EEEEENS4_13SM90_TMA_LOADENS4_14ComposedLayoutINS4_7SwizzleILi3ELi4ELi3EEENS4_18smem_ptr_flag_bitsILi16EEENSV_INS5_IJSH_NSA_ILi8EEEEEENS5_IJSC_SH_EEEEEEEvNS4_8identityENS4_23SM90_TMA_LOAD_MULTICASTENS13_IS15_S17_NSV_INS5_IJS18_SH_EEENS5_IJSH_SC_EEEEEEEvS1D_EENS_8epilogue10collective6detail29Sm90TmaWarpSpecializedAdapterINS1L_15DefaultEpilogueISJ_SL_SL_NS1K_6thread17LinearCombinationISJ_Li1EffLNS1P_9ScaleType4KindE0ELNS_15FloatRoundStyleE2ESJ_EENS1_15EpilogueDefaultEEEEEvvEEEEvNT_6ParamsE)
        /*0020*/ 	.word	0x00000000
.L_19:


//--------------------- .nv.compat                --------------------------
	.section	.nv.compat,"",@"SHT_CUDA_COMPAT_INFO"
	.align	4
        /*0000*/ 	.byte	0x02, 0x09, 0x01, 0x00, 0x02, 0x02, 0x04, 0x00, 0x02, 0x05, 0x05, 0x00, 0x03, 0x07, 0x01, 0x01
        /*0010*/ 	.byte	0x02, 0x03, 0x01, 0x00, 0x02, 0x06, 0x01, 0x00, 0x04, 0x0b, 0x08, 0x00, 0x00, 0x00, 0x00, 0x00
        /*0020*/ 	.byte	0x00, 0x00, 0x00, 0x00


//--------------------- .nv.info._ZN7cutlass13device_kernelINS_4gemm6kernel13GemmUniversalIN4cute5tupleIJiiiiEEENS1_10collective13CollectiveMmaINS1_34MainloopSm90TmaGmmaWarpSpecializedILi4ENS5_IJNS4_1CILi2EEENSA_ILi1EEESC_EEENS1_35KernelTmaWarpSpecializedCooperativeEEENS5_IJNSA_ILi128EEESG_NSA_ILi64EEEEEENS_6half_tENS5_IJSC_llEEESJ_NS5_IJlSC_lEEENS4_8TiledMMAINS4_8MMA_AtomIJNS4_4SM904GMMA26MMA_64x128x16_F32F16F16_SSILNSP_5MajorE1ELSR_0ELNSP_7ScaleInE1ELSS_1EEEEEENS4_6LayoutISD_NS5_IJSC_NSA_ILi0EEESW_EEEEENS5_IJNS4_10UnderscoreESZ_SZ_EEEEENS4_13SM90_TMA_LOADENS4_14ComposedLayoutINS4_7SwizzleILi3ELi4ELi3EEENS4_18smem_ptr_flag_bitsILi16EEENSV_INS5_IJSH_NSA_ILi8EEEEEENS5_IJSC_SH_EEEEEEEvNS4_8identityENS4_23SM90_TMA_LOAD_MULTICASTENS13_IS15_S17_NSV_INS5_IJS18_SH_EEENS5_IJSH_SC_EEEEEEEvS1D_EENS_8epilogue10collective6detail29Sm90TmaWarpSpecializedAdapterINS1L_15DefaultEpilogueISJ_SL_SL_NS1K_6thread17LinearCombinationISJ_Li1EffLNS1P_9ScaleType4KindE0ELNS_15FloatRoundStyleE2ESJ_EENS1_15EpilogueDefaultEEEEEvvEEEEvNT_6ParamsE --------------------------
	.section	.nv.info._ZN7cutlass13device_kernelINS_4gemm6kernel13GemmUniversalIN4cute5tupleIJiiiiEEENS1_10collective13CollectiveMmaINS1_34MainloopSm90TmaGmmaWarpSpecializedILi4ENS5_IJNS4_1CILi2EEENSA_ILi1EEESC_EEENS1_35KernelTmaWarpSpecializedCooperativeEEENS5_IJNSA_ILi128EEESG_NSA_ILi64EEEEEENS_6half_tENS5_IJSC_llEEESJ_NS5_IJlSC_lEEENS4_8TiledMMAINS4_8MMA_AtomIJNS4_4SM904GMMA26MMA_64x128x16_F32F16F16_SSILNSP_5MajorE1ELSR_0ELNSP_7ScaleInE1ELSS_1EEEEEENS4_6LayoutISD_NS5_IJSC_NSA_ILi0EEESW_EEEEENS5_IJNS4_10UnderscoreESZ_SZ_EEEEENS4_13SM90_TMA_LOADENS4_14ComposedLayoutINS4_7SwizzleILi3ELi4ELi3EEENS4_18smem_ptr_flag_bitsILi16EEENSV_INS5_IJSH_NSA_ILi8EEEEEENS5_IJSC_SH_EEEEEEEvNS4_8identityENS4_23SM90_TMA_LOAD_MULTICASTENS13_IS15_S17_NSV_INS5_IJS18_SH_EEENS5_IJSH_SC_EEEEEEEvS1D_EENS_8epilogue10collective6detail29Sm90TmaWarpSpecializedAdapterINS1L_15DefaultEpilogueISJ_SL_SL_NS1K_6thread17LinearCombinationISJ_Li1EffLNS1P_9ScaleType4KindE0ELNS_15FloatRoundStyleE2ESJ_EENS1_15EpilogueDefaultEEEEEvvEEEEvNT_6ParamsE,"",@"SHT_CUDA_INFO"
	.sectionflags	@""
	.align	4


	//----- nvinfo : EIATTR_CUDA_API_VERSION
	.align		4
        /*0000*/ 	.byte	0x04, 0x37
        /*0002*/ 	.short	(.L_21 - .L_20)
.L_20:
        /*0004*/ 	.word	0x00000082


	//----- nvinfo : EIATTR_KPARAM_INFO
	.align		4
.L_21:
        /*0008*/ 	.byte	0x04, 0x17
        /*000a*/ 	.short	(.L_23 - .L_22)
.L_22:
        /*000c*/ 	.word	0x00000000
        /*0010*/ 	.short	0x0000
        /*0012*/ 	.short	0x0070
        /*0014*/ 	.byte	0x00, 0xf0, 0x01, 0x10


	//----- nvinfo : EIATTR_SPARSE_MMA_MASK
	.align		4
.L_23:
        /*0018*/ 	.byte	0x03, 0x50
        /*001a*/ 	.short	0x0000


	//----- nvinfo : EIATTR_MAXREG_COUNT
	.align		4
        /*001c*/ 	.byte	0x03, 0x1b
        /*001e*/ 	.short	0x00a8


	//----- nvinfo : EIATTR_NUM_BARRIERS
	.align		4
        /*0020*/ 	.byte	0x02, 0x4c
        /*0022*/ 	.byte	0x01
	.zero		1


	//----- nvinfo : EIATTR_EXTERNS
	.align		4
        /*0024*/ 	.byte	0x04, 0x0f
        /*0026*/ 	.short	(.L_25 - .L_24)


	//   ....[0]....
	.align		4
.L_24:
        /*0028*/ 	.word	index@(__assertfail)


	//----- nvinfo : EIATTR_MERCURY_ISA_VERSION
	.align		4
.L_25:
        /*002c*/ 	.byte	0x03, 0x5f
        /*002e*/ 	.short	0x0101


	//----- nvinfo : EIATTR_INT_WARP_WIDE_INSTR_OFFSETS
	.align		4
        /*0030*/ 	.byte	0x04, 0x31
        /*0032*/ 	.short	(.L_27 - .L_26)


	//   ....[0]....
.L_26:
        /*0034*/ 	.word	0x00000490


	//   ....[1]....
        /*0038*/ 	.word	0x000004c0


	//   ....[2]....
        /*003c*/ 	.word	0x00000680


	//   ....[3]....
        /*0040*/ 	.word	0x00001ef0


	//----- nvinfo : EIATTR_COOP_GROUP_MASK_REGIDS
	.align		4
.L_27:
        /*0044*/ 	.byte	0x04, 0x29
        /*0046*/ 	.short	(.L_29 - .L_28)


	//   ....[0]....
.L_28:
        /*0048*/ 	.word	0xffffffff


	//   ....[1]....
        /*004c*/ 	.word	0xffffffff


	//   ....[2]....
        /*0050*/ 	.word	0xffffffff


	//   ....[3]....
        /*0054*/ 	.word	0xffffffff


	//   ....[4]....
        /*0058*/ 	.word	0xffffffff


	//   ....[5]....
        /*005c*/ 	.word	0xffffffff


	//----- nvinfo : EIATTR_COOP_GROUP_INSTR_OFFSETS
	.align		4
.L_29:
        /*0060*/ 	.byte	0x04, 0x28
        /*0062*/ 	.short	(.L_31 - .L_30)


	//   ....[0]....
.L_30:
        /*0064*/ 	.word	0x00000060


	//   ....[1]....
        /*0068*/ 	.word	0x00000070


	//   ....[2]....
        /*006c*/ 	.word	0x00000130


	//   ....[3]....
        /*0070*/ 	.word	0x000002d0


	//   ....[4]....
        /*0074*/ 	.word	0x00000800


	//   ....[5]....
        /*0078*/ 	.word	0x00001480


	//----- nvinfo : EIATTR_REG_RECONFIG
	.align		4
.L_31:
        /*007c*/ 	.byte	0x01, 0x54
	.zero		2


	//----- nvinfo : EIATTR_SYSCALL_OFFSETS
	.align		4
        /*0080*/ 	.byte	0x04, 0x46
        /*0082*/ 	.short	(.L_33 - .L_32)


	//   ....[0]....
.L_32:
        /*0084*/ 	.word	0x00001660


	//----- nvinfo : EIATTR_MBARRIER_INSTR_OFFSETS
	.align		4
.L_33:
        /*0088*/ 	.byte	0x04, 0x39
        /*008a*/ 	.short	(.L_35 - .L_34)


	//   ....[0]....
.L_34:
        /*008c*/ 	.word	0x00000230
        /*0090*/ 	.word	0x000000ff
        /*0094*/ 	.word	0x00000000
        /*0098*/ 	.short	0x0100
        /*009a*/ 	.byte	0x08
	.zero		1


	//   ....[1]....
        /*009c*/ 	.word	0x00000240
        /*00a0*/ 	.word	0x000000ff
        /*00a4*/ 	.word	0x00000020
        /*00a8*/ 	.short	0x0100
        /*00aa*/ 	.byte	0x08
	.zero		1


	//   ....[2]....
        /*00ac*/ 	.word	0x00000250
        /*00b0*/ 	.word	0x000000ff
        /*00b4*/ 	.word	0x00000008
        /*00b8*/ 	.short	0x0100
        /*00ba*/ 	.byte	0x08
	.zero		1


	//   ....[3]....
        /*00bc*/ 	.word	0x00000260
        /*00c0*/ 	.word	0x000000ff
        /*00c4*/ 	.word	0x00000028
        /*00c8*/ 	.short	0x0100
        /*00ca*/ 	.byte	0x08
	.zero		1


	//   ....[4]....
        /*00cc*/ 	.word	0x00000270
        /*00d0*/ 	.word	0x000000ff
        /*00d4*/ 	.word	0x00000010
        /*00d8*/ 	.short	0x0100
        /*00da*/ 	.byte	0x08
	.zero		1


	//   ....[5]....
        /*00dc*/ 	.word	0x00000280
        /*00e0*/ 	.word	0x000000ff
        /*00e4*/ 	.word	0x00000030
        /*00e8*/ 	.short	0x0100
        /*00ea*/ 	.byte	0x08
	.zero		1


	//   ....[6]....
        /*00ec*/ 	.word	0x00000290
        /*00f0*/ 	.word	0x000000ff
        /*00f4*/ 	.word	0x00000018
        /*00f8*/ 	.short	0x0100
        /*00fa*/ 	.byte	0x08
	.zero		1


	//   ....[7]....
        /*00fc*/ 	.word	0x000002a0
        /*0100*/ 	.word	0x000000ff
        /*0104*/ 	.word	0x00000038
        /*0108*/ 	.short	0x0100
        /*010a*/ 	.byte	0x08
	.zero		1


	//   ....[8]....
        /*010c*/ 	.word	0x00000720
        /*0110*/ 	.word	0x000000ff
        /*0114*/ 	.word	0x00000050
        /*0118*/ 	.short	0x0100
        /*011a*/ 	.byte	0x06
	.zero		1


	//   ....[9]....
        /*011c*/ 	.word	0x000007a0
        /*0120*/ 	.word	0x000000ff
        /*0124*/ 	.word	0x00000058
        /*0128*/ 	.short	0x0100
        /*012a*/ 	.byte	0x06
	.zero		1


	//   ....[10]....
        /*012c*/ 	.word	0x00001720
        /*0130*/ 	.word	0x00000003
        /*0134*/ 	.word	0x00000000
        /*0138*/ 	.short	0x010a
        /*013a*/ 	.byte	0x3f
	.zero		1


	//   ....[11]....
        /*013c*/ 	.word	0x00001780
        /*0140*/ 	.word	0x00000003
        /*0144*/ 	.word	0x00000000
        /*0148*/ 	.short	0x010a
        /*014a*/ 	.byte	0x3f
	.zero		1


	//   ....[12]....
        /*014c*/ 	.word	0x00001b00
        /*0150*/ 	.word	0x00000005
        /*0154*/ 	.word	0x00000000
        /*0158*/ 	.short	0x010a
        /*015a*/ 	.byte	0x3f
	.zero		1


	//   ....[13]....
        /*015c*/ 	.word	0x00001b40
        /*0160*/ 	.word	0x00000005
        /*0164*/ 	.word	0x00000000
        /*0168*/ 	.short	0x010a
        /*016a*/ 	.byte	0x3f
	.zero		1


	//   ....[14]....
        /*016c*/ 	.word	0x00001da0
        /*0170*/ 	.word	0x00000004
        /*0174*/ 	.word	0x00000000
        /*0178*/ 	.short	0x0101
        /*017a*/ 	.byte	0x3f
	.zero		1


	//   ....[15]....
        /*017c*/ 	.word	0x00001f60
        /*0180*/ 	.word	0x00000000
        /*0184*/ 	.word	0x00000000
        /*0188*/ 	.short	0x0101
        /*018a*/ 	.byte	0x3f
	.zero		1


	//   ....[16]....
        /*018c*/ 	.word	0x000070a0
        /*0190*/ 	.word	0x00000017
        /*0194*/ 	.word	0x00000020
        /*0198*/ 	.short	0x010a
        /*019a*/ 	.byte	0x3f
	.zero		1


	//   ....[17]....
        /*019c*/ 	.word	0x000074c0
        /*01a0*/ 	.word	0x00000005
        /*01a4*/ 	.word	0x00000058
        /*01a8*/ 	.short	0x0101
        /*01aa*/ 	.byte	0x3f
	.zero		1


	//   ....[18]....
        /*01ac*/ 	.word	0x00007be0
        /*01b0*/ 	.word	0x00000007
        /*01b4*/ 	.word	0x00000000
        /*01b8*/ 	.short	0x010a
        /*01ba*/ 	.byte	0x3f
	.zero		1


	//   ....[19]....
        /*01bc*/ 	.word	0x00007c60
        /*01c0*/ 	.word	0x00000006
        /*01c4*/ 	.word	0x00000000
        /*01c8*/ 	.short	0x010a
        /*01ca*/ 	.byte	0x3f
	.zero		1


	//   ....[20]....
        /*01cc*/ 	.word	0x00007cf0
        /*01d0*/ 	.word	0x00000007
        /*01d4*/ 	.word	0x00000000
        /*01d8*/ 	.short	0x010a
        /*01da*/ 	.byte	0x3f
	.zero		1


	//   ....[21]....
        /*01dc*/ 	.word	0x00007d80
        /*01e0*/ 	.word	0x00000005
        /*01e4*/ 	.word	0x00000000
        /*01e8*/ 	.short	0x010a
        /*01ea*/ 	.byte	0x3f
	.zero		1


	//   ....[22]....
        /*01ec*/ 	.word	0x00007de0
        /*01f0*/ 	.word	0x00000003
        /*01f4*/ 	.word	0x00000000
        /*01f8*/ 	.short	0x010a
        /*01fa*/ 	.byte	0x3f
	.zero		1


	//   ....[23]....
        /*01fc*/ 	.word	0x00007e30
        /*0200*/ 	.word	0x00000005
        /*0204*/ 	.word	0x00000000
        /*0208*/ 	.short	0x010a
        /*020a*/ 	.byte	0x3f
	.zero		1


	//   ....[24]....
        /*020c*/ 	.word	0x00007f00
        /*0210*/ 	.word	0x00000017
        /*0214*/ 	.word	0x00000020
        /*0218*/ 	.short	0x010a
        /*021a*/ 	.byte	0x3f
	.zero		1


	//   ....[25]....
        /*021c*/ 	.word	0x00007fd0
        /*0220*/ 	.word	0x00000007
        /*0224*/ 	.word	0x00000000
        /*0228*/ 	.short	0x010a
        /*022a*/ 	.byte	0x3f
	.zero		1


	//   ....[26]....
        /*022c*/ 	.word	0x00008020
        /*0230*/ 	.word	0x00000006
        /*0234*/ 	.word	0x00000000
        /*0238*/ 	.short	0x010a
        /*023a*/ 	.byte	0x3f
	.zero		1


	//   ....[27]....
        /*023c*/ 	.word	0x00008070
        /*0240*/ 	.word	0x00000007
        /*0244*/ 	.word	0x00000000
        /*0248*/ 	.short	0x010a
        /*024a*/ 	.byte	0x3f
	.zero		1


	//----- nvinfo : EIATTR_NUM_MBARRIERS
	.align		4
.L_35:
        /*024c*/ 	.byte	0x03, 0x38
        /*024e*/ 	.short	0x000a


	//----- nvinfo : EIATTR_EXIT_INSTR_OFFSETS
	.align		4
        /*0250*/ 	.byte	0x04, 0x1c
        /*0252*/ 	.short	(.L_37 - .L_36)


	//   ....[0]....
.L_36:
        /*0254*/ 	.word	0x000009d0


	//   ....[1]....
        /*0258*/ 	.word	0x000011e0


	//   ....[2]....
        /*025c*/ 	.word	0x00006800


	//   ....[3]....
        /*0260*/ 	.word	0x00006d60


	//   ....[4]....
        /*0264*/ 	.word	0x00007dd0


	//----- nvinfo : EIATTR_MAX_THREADS
	.align		4
.L_37:
        /*0268*/ 	.byte	0x04, 0x05
        /*026a*/ 	.short	(.L_39 - .L_38)
.L_38:
        /*026c*/ 	.word	0x00000180
        /*0270*/ 	.word	0x00000001
        /*0274*/ 	.word	0x00000001


	//----- nvinfo : EIATTR_CRS_STACK_SIZE
	.align		4
.L_39:
        /*0278*/ 	.byte	0x04, 0x1e
        /*027a*/ 	.short	(.L_41 - .L_40)
.L_40:
        /*027c*/ 	.word	0x00000000


	//----- nvinfo : EIATTR_CBANK_PARAM_SIZE
	.align		4
.L_41:
        /*0280*/ 	.byte	0x03, 0x19
        /*0282*/ 	.short	0x0470


	//----- nvinfo : EIATTR_PARAM_CBANK
	.align		4
        /*0284*/ 	.byte	0x04, 0x0a
        /*0286*/ 	.short	(.L_43 - .L_42)
	.align		4
.L_42:
        /*0288*/ 	.word	index@(.nv.constant0._ZN7cutlass13device_kernelINS_4gemm6kernel13GemmUniversalIN4cute5tupleIJiiiiEEENS1_10collective13CollectiveMmaINS1_34MainloopSm90TmaGmmaWarpSpecializedILi4ENS5_IJNS4_1CILi2EEENSA_ILi1EEESC_EEENS1_35KernelTmaWarpSpecializedCooperativeEEENS5_IJNSA_ILi128EEESG_NSA_ILi64EEEEEENS_6half_tENS5_IJSC_llEEESJ_NS5_IJlSC_lEEENS4_8TiledMMAINS4_8MMA_AtomIJNS4_4SM904GMMA26MMA_64x128x16_F32F16F16_SSILNSP_5MajorE1ELSR_0ELNSP_7ScaleInE1ELSS_1EEEEEENS4_6LayoutISD_NS5_IJSC_NSA_ILi0EEESW_EEEEENS5_IJNS4_10UnderscoreESZ_SZ_EEEEENS4_13SM90_TMA_LOADENS4_14ComposedLayoutINS4_7SwizzleILi3ELi4ELi3EEENS4_18smem_ptr_flag_bitsILi16EEENSV_INS5_IJSH_NSA_ILi8EEEEEENS5_IJSC_SH_EEEEEEEvNS4_8identityENS4_23SM90_TMA_LOAD_MULTICASTENS13_IS15_S17_NSV_INS5_IJS18_SH_EEENS5_IJSH_SC_EEEEEEEvS1D_EENS_8epilogue10collective6detail29Sm90TmaWarpSpecializedAdapterINS1L_15DefaultEpilogueISJ_SL_SL_NS1K_6thread17LinearCombinationISJ_Li1EffLNS1P_9ScaleType4KindE0ELNS_15FloatRoundStyleE2ESJ_EENS1_15EpilogueDefaultEEEEEvvEEEEvNT_6ParamsE)
        /*028c*/ 	.short	0x0210
        /*028e*/ 	.short	0x0470


	//----- nvinfo : EIATTR_SW_WAR
	.align		4
.L_43:
        /*0290*/ 	.byte	0x04, 0x36
        /*0292*/ 	.short	(.L_45 - .L_44)
.L_44:
        /*0294*/ 	.word	0x00000008
.L_45:


//--------------------- .nv.callgraph             --------------------------
	.section	.nv.callgraph,"",@"SHT_CUDA_CALLGRAPH"
	.align	4
	.sectionentsize	8
	.align		4
        /*0000*/ 	.word	0x00000000
	.align		4
        /*0004*/ 	.word	0xffffffff
	.align		4
        /*0008*/ 	.word	index@(_ZN7cutlass13device_kernelINS_4gemm6kernel13GemmUniversalIN4cute5tupleIJiiiiEEENS1_10collective13CollectiveMmaINS1_34MainloopSm90TmaGmmaWarpSpecializedILi4ENS5_IJNS4_1CILi2EEENSA_ILi1EEESC_EEENS1_35KernelTmaWarpSpecializedCooperativeEEENS5_IJNSA_ILi128EEESG_NSA_ILi64EEEEEENS_6half_tENS5_IJSC_llEEESJ_NS5_IJlSC_lEEENS4_8TiledMMAINS4_8MMA_AtomIJNS4_4SM904GMMA26MMA_64x128x16_F32F16F16_SSILNSP_5MajorE1ELSR_0ELNSP_7ScaleInE1ELSS_1EEEEEENS4_6LayoutISD_NS5_IJSC_NSA_ILi0EEESW_EEEEENS5_IJNS4_10UnderscoreESZ_SZ_EEEEENS4_13SM90_TMA_LOADENS4_14ComposedLayoutINS4_7SwizzleILi3ELi4ELi3EEENS4_18smem_ptr_flag_bitsILi16EEENSV_INS5_IJSH_NSA_ILi8EEEEEENS5_IJSC_SH_EEEEEEEvNS4_8identityENS4_23SM90_TMA_LOAD_MULTICASTENS13_IS15_S17_NSV_INS5_IJS18_SH_EEENS5_IJSH_SC_EEEEEEEvS1D_EENS_8epilogue10collective6detail29Sm90TmaWarpSpecializedAdapterINS1L_15DefaultEpilogueISJ_SL_SL_NS1K_6thread17LinearCombinationISJ_Li1EffLNS1P_9ScaleType4KindE0ELNS_15FloatRoundStyleE2ESJ_EENS1_15EpilogueDefaultEEEEEvvEEEEvNT_6ParamsE)
	.align		4
        /*000c*/ 	.word	index@(__assertfail)
	.align		4
        /*0010*/ 	.word	0x00000000
	.align		4
        /*0014*/ 	.word	0xfffffffe
	.align		4
        /*0018*/ 	.word	0x00000000
	.align		4
        /*001c*/ 	.word	0xfffffffd
	.align		4
        /*0020*/ 	.word	0x00000000
	.align		4
        /*0024*/ 	.word	0xfffffffc


//--------------------- .nv.constant4             --------------------------
	.section	.nv.constant4,"a",@progbits
	.align	8
	.align		8
.nv.constant4:
        /*0000*/ 	.dword	__assertfail
	.align		8
        /*0008*/ 	.dword	__unnamed_1
	.align		8
        /*0010*/ 	.dword	_ZN40_INTERNAL_d7231bd6_4_k_cu_0716c45f_336394cuda3std3__45__cpo5beginE
	.align		8
        /*0018*/ 	.dword	_ZN40_INTERNAL_d7231bd6_4_k_cu_0716c45f_336394cuda3std3__45__cpo3endE
	.align		8
        /*0020*/ 	.dword	_ZN40_INTERNAL_d7231bd6_4_k_cu_0716c45f_336394cuda3std3__45__cpo6cbeginE
	.align		8
        /*0028*/ 	.dword	_ZN40_INTERNAL_d7231bd6_4_k_cu_0716c45f_336394cuda3std3__45__cpo4cendE
	.align		8
        /*0030*/ 	.dword	_ZN40_INTERNAL_d7231bd6_4_k_cu_0716c45f_336394cuda3std3__442_GLOBAL__N__d7231bd6_4_k_cu_0716c45f_336396ignoreE
	.align		8
        /*0038*/ 	.dword	_ZN40_INTERNAL_d7231bd6_4_k_cu_0716c45f_336394cuda3std3__419piecewise_constructE
	.align		8
        /*0040*/ 	.dword	_ZN40_INTERNAL_d7231bd6_4_k_cu_0716c45f_336394cuda3std3__48in_placeE
	.align		8
        /*0048*/ 	.dword	_ZN40_INTERNAL_d7231bd6_4_k_cu_0716c45f_336394cuda3std6ranges3__45__cpo4swapE
	.align		8
        /*0050*/ 	.dword	_ZN40_INTERNAL_d7231bd6_4_k_cu_0716c45f_336394cuda3std6ranges3__45__cpo9iter_moveE
	.align		8
        /*0058*/ 	.dword	_ZN40_INTERNAL_d7231bd6_4_k_cu_0716c45f_336394cute7productE
	.align		8
        /*0060*/ 	.dword	_ZN40_INTERNAL_d7231bd6_4_k_cu_0716c45f_336394cute1_E
	.align		8
        /*0068*/ 	.dword	$str$22
	.align		8
        /*0070*/ 	.dword	$str$23


//--------------------- .text._ZN7cutlass13device_kernelINS_4gemm6kernel13GemmUniversalIN4cute5tupleIJiiiiEEENS1_10collective13CollectiveMmaINS1_34MainloopSm90TmaGmmaWarpSpecializedILi4ENS5_IJNS4_1CILi2EEENSA_ILi1EEESC_EEENS1_35KernelTmaWarpSpecializedCooperativeEEENS5_IJNSA_ILi128EEESG_NSA_ILi64EEEEEENS_6half_tENS5_IJSC_llEEESJ_NS5_IJlSC_lEEENS4_8TiledMMAINS4_8MMA_AtomIJNS4_4SM904GMMA26MMA_64x128x16_F32F16F16_SSILNSP_5MajorE1ELSR_0ELNSP_7ScaleInE1ELSS_1EEEEEENS4_6LayoutISD_NS5_IJSC_NSA_ILi0EEESW_EEEEENS5_IJNS4_10UnderscoreESZ_SZ_EEEEENS4_13SM90_TMA_LOADENS4_14ComposedLayoutINS4_7SwizzleILi3ELi4ELi3EEENS4_18smem_ptr_flag_bitsILi16EEENSV_INS5_IJSH_NSA_ILi8EEEEEENS5_IJSC_SH_EEEEEEEvNS4_8identityENS4_23SM90_TMA_LOAD_MULTICASTENS13_IS15_S17_NSV_INS5_IJS18_SH_EEENS5_IJSH_SC_EEEEEEEvS1D_EENS_8epilogue10collective6detail29Sm90TmaWarpSpecializedAdapterINS1L_15DefaultEpilogueISJ_SL_SL_NS1K_6thread17LinearCombinationISJ_Li1EffLNS1P_9ScaleType4KindE0ELNS_15FloatRoundStyleE2ESJ_EENS1_15EpilogueDefaultEEEEEvvEEEEvNT_6ParamsE --------------------------
	.section	.text._ZN7cutlass13device_kernelINS_4gemm6kernel13GemmUniversalIN4cute5tupleIJiiiiEEENS1_10collective13CollectiveMmaINS1_34MainloopSm90TmaGmmaWarpSpecializedILi4ENS5_IJNS4_1CILi2EEENSA_ILi1EEESC_EEENS1_35KernelTmaWarpSpecializedCooperativeEEENS5_IJNSA_ILi128EEESG_NSA_ILi64EEEEEENS_6half_tENS5_IJSC_llEEESJ_NS5_IJlSC_lEEENS4_8TiledMMAINS4_8MMA_AtomIJNS4_4SM904GMMA26MMA_64x128x16_F32F16F16_SSILNSP_5MajorE1ELSR_0ELNSP_7ScaleInE1ELSS_1EEEEEENS4_6LayoutISD_NS5_IJSC_NSA_ILi0EEESW_EEEEENS5_IJNS4_10UnderscoreESZ_SZ_EEEEENS4_13SM90_TMA_LOADENS4_14ComposedLayoutINS4_7SwizzleILi3ELi4ELi3EEENS4_18smem_ptr_flag_bitsILi16EEENSV_INS5_IJSH_NSA_ILi8EEEEEENS5_IJSC_SH_EEEEEEEvNS4_8identityENS4_23SM90_TMA_LOAD_MULTICASTENS13_IS15_S17_NSV_INS5_IJS18_SH_EEENS5_IJSH_SC_EEEEEEEvS1D_EENS_8epilogue10collective6detail29Sm90TmaWarpSpecializedAdapterINS1L_15DefaultEpilogueISJ_SL_SL_NS1K_6thread17LinearCombinationISJ_Li1EffLNS1P_9ScaleType4KindE0ELNS_15FloatRoundStyleE2ESJ_EENS1_15EpilogueDefaultEEEEEvvEEEEvNT_6ParamsE,"ax",@progbits
	.align	128
.text._ZN7cutlass13device_kernelINS_4gemm6kernel13GemmUniversalIN4cute5tupleIJiiiiEEENS1_10collective13CollectiveMmaINS1_34MainloopSm90TmaGmmaWarpSpecializedILi4ENS5_IJNS4_1CILi2EEENSA_ILi1EEESC_EEENS1_35KernelTmaWarpSpecializedCooperativeEEENS5_IJNSA_ILi128EEESG_NSA_ILi64EEEEEENS_6half_tENS5_IJSC_llEEESJ_NS5_IJlSC_lEEENS4_8TiledMMAINS4_8MMA_AtomIJNS4_4SM904GMMA26MMA_64x128x16_F32F16F16_SSILNSP_5MajorE1ELSR_0ELNSP_7ScaleInE1ELSS_1EEEEEENS4_6LayoutISD_NS5_IJSC_NSA_ILi0EEESW_EEEEENS5_IJNS4_10UnderscoreESZ_SZ_EEEEENS4_13SM90_TMA_LOADENS4_14ComposedLayoutINS4_7SwizzleILi3ELi4ELi3EEENS4_18smem_ptr_flag_bitsILi16EEENSV_INS5_IJSH_NSA_ILi8EEEEEENS5_IJSC_SH_EEEEEEEvNS4_8identityENS4_23SM90_TMA_LOAD_MULTICASTENS13_IS15_S17_NSV_INS5_IJS18_SH_EEENS5_IJSH_SC_EEEEEEEvS1D_EENS_8epilogue10collective6detail29Sm90TmaWarpSpecializedAdapterINS1L_15DefaultEpilogueISJ_SL_SL_NS1K_6thread17LinearCombinationISJ_Li1EffLNS1P_9ScaleType4KindE0ELNS_15FloatRoundStyleE2ESJ_EENS1_15EpilogueDefaultEEEEEvvEEEEvNT_6ParamsE:
        .type           _ZN7cutlass13device_kernelINS_4gemm6kernel13GemmUniversalIN4cute5tupleIJiiiiEEENS1_10collective13CollectiveMmaINS1_34MainloopSm90TmaGmmaWarpSpecializedILi4ENS5_IJNS4_1CILi2EEENSA_ILi1EEESC_EEENS1_35KernelTmaWarpSpecializedCooperativeEEENS5_IJNSA_ILi128EEESG_NSA_ILi64EEEEEENS_6half_tENS5_IJSC_llEEESJ_NS5_IJlSC_lEEENS4_8TiledMMAINS4_8MMA_AtomIJNS4_4SM904GMMA26MMA_64x128x16_F32F16F16_SSILNSP_5MajorE1ELSR_0ELNSP_7ScaleInE1ELSS_1EEEEEENS4_6LayoutISD_NS5_IJSC_NSA_ILi0EEESW_EEEEENS5_IJNS4_10UnderscoreESZ_SZ_EEEEENS4_13SM90_TMA_LOADENS4_14ComposedLayoutINS4_7SwizzleILi3ELi4ELi3EEENS4_18smem_ptr_flag_bitsILi16EEENSV_INS5_IJSH_NSA_ILi8EEEEEENS5_IJSC_SH_EEEEEEEvNS4_8identityENS4_23SM90_TMA_LOAD_MULTICASTENS13_IS15_S17_NSV_INS5_IJS18_SH_EEENS5_IJSH_SC_EEEEEEEvS1D_EENS_8epilogue10collective6detail29Sm90TmaWarpSpecializedAdapterINS1L_15DefaultEpilogueISJ_SL_SL_NS1K_6thread17LinearCombinationISJ_Li1EffLNS1P_9ScaleType4KindE0ELNS_15FloatRoundStyleE2ESJ_EENS1_15EpilogueDefaultEEEEEvvEEEEvNT_6ParamsE,@function
        .size           _ZN7cutlass13device_kernelINS_4gemm6kernel13GemmUniversalIN4cute5tupleIJiiiiEEENS1_10collective13CollectiveMmaINS1_34MainloopSm90TmaGmmaWarpSpecializedILi4ENS5_IJNS4_1CILi2EEENSA_ILi1EEESC_EEENS1_35KernelTmaWarpSpecializedCooperativeEEENS5_IJNSA_ILi128EEESG_NSA_ILi64EEEEEENS_6half_tENS5_IJSC_llEEESJ_NS5_IJlSC_lEEENS4_8TiledMMAINS4_8MMA_AtomIJNS4_4SM904GMMA26MMA_64x128x16_F32F16F16_SSILNSP_5MajorE1ELSR_0ELNSP_7ScaleInE1ELSS_1EEEEEENS4_6LayoutISD_NS5_IJSC_NSA_ILi0EEESW_EEEEENS5_IJNS4_10UnderscoreESZ_SZ_EEEEENS4_13SM90_TMA_LOADENS4_14ComposedLayoutINS4_7SwizzleILi3ELi4ELi3EEENS4_18smem_ptr_flag_bitsILi16EEENSV_INS5_IJSH_NSA_ILi8EEEEEENS5_IJSC_SH_EEEEEEEvNS4_8identityENS4_23SM90_TMA_LOAD_MULTICASTENS13_IS15_S17_NSV_INS5_IJS18_SH_EEENS5_IJSH_SC_EEEEEEEvS1D_EENS_8epilogue10collective6detail29Sm90TmaWarpSpecializedAdapterINS1L_15DefaultEpilogueISJ_SL_SL_NS1K_6thread17LinearCombinationISJ_Li1EffLNS1P_9ScaleType4KindE0ELNS_15FloatRoundStyleE2ESJ_EENS1_15EpilogueDefaultEEEEEvvEEEEvNT_6ParamsE,(.L_x_197 - _ZN7cutlass13device_kernelINS_4gemm6kernel13GemmUniversalIN4cute5tupleIJiiiiEEENS1_10collective13CollectiveMmaINS1_34MainloopSm90TmaGmmaWarpSpecializedILi4ENS5_IJNS4_1CILi2EEENSA_ILi1EEESC_EEENS1_35KernelTmaWarpSpecializedCooperativeEEENS5_IJNSA_ILi128EEESG_NSA_ILi64EEEEEENS_6half_tENS5_IJSC_llEEESJ_NS5_IJlSC_lEEENS4_8TiledMMAINS4_8MMA_AtomIJNS4_4SM904GMMA26MMA_64x128x16_F32F16F16_SSILNSP_5MajorE1ELSR_0ELNSP_7ScaleInE1ELSS_1EEEEEENS4_6LayoutISD_NS5_IJSC_NSA_ILi0EEESW_EEEEENS5_IJNS4_10UnderscoreESZ_SZ_EEEEENS4_13SM90_TMA_LOADENS4_14ComposedLayoutINS4_7SwizzleILi3ELi4ELi3EEENS4_18smem_ptr_flag_bitsILi16EEENSV_INS5_IJSH_NSA_ILi8EEEEEENS5_IJSC_SH_EEEEEEEvNS4_8identityENS4_23SM90_TMA_LOAD_MULTICASTENS13_IS15_S17_NSV_INS5_IJS18_SH_EEENS5_IJSH_SC_EEEEEEEvS1D_EENS_8epilogue10collective6detail29Sm90TmaWarpSpecializedAdapterINS1L_15DefaultEpilogueISJ_SL_SL_NS1K_6thread17LinearCombinationISJ_Li1EffLNS1P_9ScaleType4KindE0ELNS_15FloatRoundStyleE2ESJ_EENS1_15EpilogueDefaultEEEEEvvEEEEvNT_6ParamsE)
        .other          _ZN7cutlass13device_kernelINS_4gemm6kernel13GemmUniversalIN4cute5tupleIJiiiiEEENS1_10collective13CollectiveMmaINS1_34MainloopSm90TmaGmmaWarpSpecializedILi4ENS5_IJNS4_1CILi2EEENSA_ILi1EEESC_EEENS1_35KernelTmaWarpSpecializedCooperativeEEENS5_IJNSA_ILi128EEESG_NSA_ILi64EEEEEENS_6half_tENS5_IJSC_llEEESJ_NS5_IJlSC_lEEENS4_8TiledMMAINS4_8MMA_AtomIJNS4_4SM904GMMA26MMA_64x128x16_F32F16F16_SSILNSP_5MajorE1ELSR_0ELNSP_7ScaleInE1ELSS_1EEEEEENS4_6LayoutISD_NS5_IJSC_NSA_ILi0EEESW_EEEEENS5_IJNS4_10UnderscoreESZ_SZ_EEEEENS4_13SM90_TMA_LOADENS4_14ComposedLayoutINS4_7SwizzleILi3ELi4ELi3EEENS4_18smem_ptr_flag_bitsILi16EEENSV_INS5_IJSH_NSA_ILi8EEEEEENS5_IJSC_SH_EEEEEEEvNS4_8identityENS4_23SM90_TMA_LOAD_MULTICASTENS13_IS15_S17_NSV_INS5_IJS18_SH_EEENS5_IJSH_SC_EEEEEEEvS1D_EENS_8epilogue10collective6detail29Sm90TmaWarpSpecializedAdapterINS1L_15DefaultEpilogueISJ_SL_SL_NS1K_6thread17LinearCombinationISJ_Li1EffLNS1P_9ScaleType4KindE0ELNS_15FloatRoundStyleE2ESJ_EENS1_15EpilogueDefaultEEEEEvvEEEEvNT_6ParamsE,@"STO_CUDA_ENTRY STV_DEFAULT"
_ZN7cutlass13device_kernelINS_4gemm6kernel13GemmUniversalIN4cute5tupleIJiiiiEEENS1_10collective13CollectiveMmaINS1_34MainloopSm90TmaGmmaWarpSpecializedILi4ENS5_IJNS4_1CILi2EEENSA_ILi1EEESC_EEENS1_35KernelTmaWarpSpecializedCooperativeEEENS5_IJNSA_ILi128EEESG_NSA_ILi64EEEEEENS_6half_tENS5_IJSC_llEEESJ_NS5_IJlSC_lEEENS4_8TiledMMAINS4_8MMA_AtomIJNS4_4SM904GMMA26MMA_64x128x16_F32F16F16_SSILNSP_5MajorE1ELSR_0ELNSP_7ScaleInE1ELSS_1EEEEEENS4_6LayoutISD_NS5_IJSC_NSA_ILi0EEESW_EEEEENS5_IJNS4_10UnderscoreESZ_SZ_EEEEENS4_13SM90_TMA_LOADENS4_14ComposedLayoutINS4_7SwizzleILi3ELi4ELi3EEENS4_18smem_ptr_flag_bitsILi16EEENSV_INS5_IJSH_NSA_ILi8EEEEEENS5_IJSC_SH_EEEEEEEvNS4_8identityENS4_23SM90_TMA_LOAD_MULTICASTENS13_IS15_S17_NSV_INS5_IJS18_SH_EEENS5_IJSH_SC_EEEEEEEvS1D_EENS_8epilogue10collective6detail29Sm90TmaWarpSpecializedAdapterINS1L_15DefaultEpilogueISJ_SL_SL_NS1K_6thread17LinearCombinationISJ_Li1EffLNS1P_9ScaleType4KindE0ELNS_15FloatRoundStyleE2ESJ_EENS1_15EpilogueDefaultEEEEEvvEEEEvNT_6ParamsE:
[----:B------:R-:W0:Y:S01]  /*0000*/  LDC R1, c[0x0][0x28] ;  /* 0x00000a00ff017b82 */ /* 0x000e220000000800 */
[----:B------:R-:W1:Y:S01]  /*0010*/  S2R R95, SR_TID.X ;  /* 0x00000000005f7919 */ /* 0x000e620000002100 */
[----:B------:R-:W-:Y:S01]  /*0020*/  ELECT P0, URZ, PT ;  /* 0x00000000003f782f */ /* 0x000fe20003800000 */
[----:B------:R-:W-:Y:S01]  /*0030*/  BSSY B0, `(.L_x_0) ;  /* 0x000000f000007945 */ /* 0x000fe20003800000 */
[--C-:B-1----:R-:W-:Y:S02]  /*0040*/  SHF.R.U32.HI R0, RZ, 0x5, R95.reuse ;  /* 0x00000005ff007819 */ /* 0x102fe4000001165f */
[----:B------:R-:W-:-:S03]  /*0050*/  SHF.R.U32.HI R6, RZ, 0x7, R95 ;  /* 0x00000007ff067819 */ /* 0x000fc6000001165f */
[----:B------:R-:W1:Y:S04]  /*0060*/  SHFL.IDX PT, R3, R0, RZ, 0x1f ;  /* 0x00001fff00037589 */ /* 0x000e6800000e0000 */
[----:B------:R2:W3:Y:S01]  /*0070*/  SHFL.IDX PT, R2, R6, RZ, 0x1f ;  /* 0x00001fff06027589 */ /* 0x0004e200000e0000 */
[----:B-1----:R-:W-:-:S13]  /*0080*/  ISETP.NE.OR P0, PT, R3, RZ, !P0 ;  /* 0x000000ff0300720c */ /* 0x002fda0004705670 */
[----:B0-23--:R-:W-:Y:S05]  /*0090*/  @P0 BRA `(.L_x_1) ;  /* 0x0000000000200947 */ /* 0x00dfea0003800000 */
[----:B------:R-:W-:Y:S02]  /*00a0*/  ULDC.64 UR4, c[0x0][0x198] ;  /* 0x0000660000047ab9 */ /* 0x000fe40000000a00 */
[----:B------:R-:W-:Y:S02]  /*00b0*/  UIADD3 UR6, UP0, UR4, 0xf0, URZ ;  /* 0x000000f004067890 */ /* 0x000fe4000ff1e03f */
[----:B------:R-:W-:Y:S02]  /*00c0*/  UIADD3 UR4, UP1, UR4, 0x1f0, URZ ;  /* 0x000001f004047890 */ /* 0x000fe4000ff3e03f */
[----:B------:R-:W-:Y:S02]  /*00d0*/  UIADD3.X UR7, URZ, UR5, URZ, UP0, !UPT ;  /* 0x000000053f077290 */ /* 0x000fe400087fe43f */
[----:B------:R-:W-:-:S07]  /*00e0*/  UIADD3.X UR5, URZ, UR5, URZ, UP1, !UPT ;  /* 0x000000053f057290 */ /* 0x000fce0008ffe43f */
[----:B------:R0:W-:Y:S02]  /*00f0*/  UTMACCTL.PF [UR6] ;  /* 0x00000000060079b9 */ /* 0x0001e40008040000 */
[----:B------:R0:W-:Y:S02]  /*0100*/  UTMACCTL.PF [UR4] ;  /* 0x00000000040079b9 */ /* 0x0001e40008040000 */
[----:B0-----:R-:W-:Y:S01]  /*0110*/  NOP ;  /* 0x0000000000007918 */ /* 0x001fe20000000000 */
.L_x_1:
[----:B------:R-:W-:Y:S05]  /*0120*/  BSYNC B0 ;  /* 0x0000000000007941 */ /* 0x000fea0003800000 */
.L_x_0:
[----:B------:R-:W0:Y:S02]  /*0130*/  SHFL.IDX PT, R5, R0, RZ, 0x1f ;  /* 0x00001fff00057589 */ /* 0x000e2400000e0000 */
[----:B0-----:R-:W-:-:S13]  /*0140*/  ISETP.NE.AND P0, PT, R5, RZ, PT ;  /* 0x000000ff0500720c */ /* 0x001fda0003f05270 */
[----:B------:R-:W-:Y:S05]  /*0150*/  @P0 BRA `(.L_x_2) ;  /* 0x0000000000580947 */ /* 0x000fea0003800000 */
[----:B------:R-:W0:Y:S01]  /*0160*/  S2UR UR8, SR_CgaCtaId ;  /* 0x00000000000879c3 */ /* 0x000e220000008800 */
[----:B------:R-:W-:Y:S01]  /*0170*/  UMOV UR4, 0x400 ;  /* 0x0000040000047882 */ /* 0x000fe20000000000 */
[----:B------:R-:W-:Y:S01]  /*0180*/  UMOV UR5, 0x1 ;  /* 0x0000000100057882 */ /* 0x000fe20000000000 */
[----:B------:R-:W-:Y:S01]  /*0190*/  UMOV UR6, 0x4 ;  /* 0x0000000400067882 */ /* 0x000fe20000000000 */
[----:B------:R-:W-:Y:S01]  /*01a0*/  ELECT P0, URZ, PT ;  /* 0x00000000003f782f */ /* 0x000fe20003800000 */
[----:B------:R-:W-:-:S04]  /*01b0*/  UIADD3 UR6, -UR6, 0x100000, URZ ;  /* 0x0010000006067890 */ /* 0x000fc8000fffe13f */
[----:B------:R-:W-:Y:S02]  /*01c0*/  USHF.L.U32 UR7, UR6, 0xb, URZ ;  /* 0x0000000b06077899 */ /* 0x000fe4000800063f */
[----:B------:R-:W-:Y:S02]  /*01d0*/  USHF.L.U32 UR6, UR6, 0x1, URZ ;  /* 0x0000000106067899 */ /* 0x000fe4000800063f */
[----:B0-----:R-:W-:Y:S02]  /*01e0*/  ULEA UR8, UR8, UR4, 0x18 ;  /* 0x0000000408087291 */ /* 0x001fe4000f8ec03f */
[----:B------:R-:W-:-:S04]  /*01f0*/  UIADD3 UR4, -UR5, 0x100000, URZ ;  /* 0x0010000005047890 */ /* 0x000fc8000fffe13f */
[----:B------:R-:W-:Y:S02]  /*0200*/  USHF.L.U32 UR5, UR4, 0xb, URZ ;  /* 0x0000000b04057899 */ /* 0x000fe4000800063f */
[----:B------:R-:W-:Y:S01]  /*0210*/  USHF.L.U32 UR4, UR4, 0x1, URZ ;  /* 0x0000000104047899 */ /* 0x000fe2000800063f */
[----:B------:R-:W0:Y:S11]  /*0220*/  FENCE.VIEW.ASYNC.S ;  /* 0x00000000000073c6 */ /* 0x000e360000000000 */
[----:B0-----:R0:W1:Y:S01]  /*0230*/  SYNCS.EXCH.64 URZ, [UR8], UR4 ;  /* 0x00000004083f75b2 */ /* 0x0010620008000100 */
[----:B------:R0:W2:Y:S01]  /*0240*/  SYNCS.EXCH.64 URZ, [UR8+0x20], UR6 ;  /* 0x00002006083f75b2 */ /* 0x0000a20008000100 */
[----:B------:R0:W3:Y:S01]  /*0250*/  SYNCS.EXCH.64 URZ, [UR8+0x8], UR4 ;  /* 0x00000804083f75b2 */ /* 0x0000e20008000100 */
[----:B------:R0:W4:Y:S01]  /*0260*/  SYNCS.EXCH.64 URZ, [UR8+0x28], UR6 ;  /* 0x00002806083f75b2 */ /* 0x0001220008000100 */
[----:B------:R0:W0:Y:S01]  /*0270*/  SYNCS.EXCH.64 URZ, [UR8+0x10], UR4 ;  /* 0x00001004083f75b2 */ /* 0x0000220008000100 */
[----:B------:R0:W0:Y:S01]  /*0280*/  SYNCS.EXCH.64 URZ, [UR8+0x30], UR6 ;  /* 0x00003006083f75b2 */ /* 0x0000220008000100 */
[----:B------:R0:W0:Y:S01]  /*0290*/  SYNCS.EXCH.64 URZ, [UR8+0x18], UR4 ;  /* 0x00001804083f75b2 */ /* 0x0000220008000100 */
[----:B------:R0:W0:Y:S01]  /*02a0*/  SYNCS.EXCH.64 URZ, [UR8+0x38], UR6 ;  /* 0x00003806083f75b2 */ /* 0x0000220008000100 */
[----:B------:R-:W-:Y:S01]  /*02b0*/  NOP ;  /* 0x0000000000007918 */ /* 0x000fe20000000000 */
.L_x_2:
[----:B------:R-:W-:Y:S01]  /*02c0*/  SHF.R.S32.HI R4, RZ, 0x1f, R95 ;  /* 0x0000001fff047819 */ /* 0x000fe2000001145f */
[----:B------:R-:W5:Y:S01]  /*02d0*/  SHFL.IDX PT, R0, R0, RZ, 0x1f ;  /* 0x00001fff00007589 */ /* 0x000f6200000e0000 */
[----:B0-----:R-:W0:Y:S01]  /*02e0*/  S2UR UR8, SR_CTAID.X ;  /* 0x00000000000879c3 */ /* 0x001e220000002500 */
[----:B------:R-:W-:Y:S02]  /*02f0*/  ELECT P0, URZ, PT ;  /* 0x00000000003f782f */ /* 0x000fe40003800000 */
[----:B------:R-:W-:Y:S01]  /*0300*/  LEA.HI R4, R4, R95, RZ, 0x7 ;  /* 0x0000005f04047211 */ /* 0x000fe200078f38ff */
[----:B------:R-:W-:Y:S01]  /*0310*/  ULDC UR4, c[0x0][0x150] ;  /* 0x0000540000047ab9 */ /* 0x000fe20000000800 */
[----:B------:R-:W-:Y:S01]  /*0320*/  SHF.R.S32.HI R10, RZ, 0x1f, R5 ;  /* 0x0000001fff0a7819 */ /* 0x000fe20000011405 */
[----:B------:R-:W-:Y:S01]  /*0330*/  NOP ;  /* 0x0000000000007918 */ /* 0x000fe20000000000 */
[----:B------:R-:W-:Y:S01]  /*0340*/  LOP3.LUT R4, R4, 0xffffff80, RZ, 0xc0, !PT ;  /* 0xffffff8004047812 */ /* 0x000fe200078ec0ff */
[----:B------:R-:W-:Y:S01]  /*0350*/  NOP ;  /* 0x0000000000007918 */ /* 0x000fe20000000000 */
[----:B------:R-:W-:Y:S01]  /*0360*/  LEA.HI R10, R10, R5, RZ, 0x2 ;  /* 0x000000050a0a7211 */ /* 0x000fe200078f10ff */
[----:B------:R-:W1:Y:S01]  /*0370*/  LDC R12, c[0x0][0x144] ;  /* 0x00005100ff0c7b82 */ /* 0x000e620000000800 */
[----:B------:R-:W-:Y:S01]  /*0380*/  IMAD.MOV.U32 R22, RZ, RZ, 0x1 ;  /* 0x00000001ff167424 */ /* 0x000fe200078e00ff */
[----:B------:R-:W-:Y:S01]  /*0390*/  ISETP.NE.AND P3, PT, R2, RZ, PT ;  /* 0x000000ff0200720c */ /* 0x000fe20003f65270 */
[----:B------:R-:W-:Y:S01]  /*03a0*/  IMAD.IADD R8, R95, 0x1, -R4 ;  /* 0x000000015f087824 */ /* 0x000fe200078e0a04 */
[----:B------:R-:W-:Y:S01]  /*03b0*/  LOP3.LUT R10, R10, 0x3ffffffc, RZ, 0xc0, !PT ;  /* 0x3ffffffc0a0a7812 */ /* 0x000fe200078ec0ff */
[----:B------:R-:W2:Y:S03]  /*03c0*/  S2R R4, SR_CTAID.Y ;  /* 0x0000000000047919 */ /* 0x000ea60000002600 */
[----:B------:R-:W-:Y:S01]  /*03d0*/  SHF.R.S32.HI R7, RZ, 0x1f, R8 ;  /* 0x0000001fff077819 */ /* 0x000fe20000011408 */
[----:B------:R-:W-:Y:S01]  /*03e0*/  IMAD.IADD R10, R5, 0x1, -R10 ;  /* 0x00000001050a7824 */ /* 0x000fe200078e0a0a */
[----:B------:R-:W3:Y:S02]  /*03f0*/  LDC R14, c[0x0][0x140] ;  /* 0x00005000ff0e7b82 */ /* 0x000ee40000000800 */
[----:B------:R-:W-:-:S02]  /*0400*/  LEA.HI R7, R7, R8, RZ, 0x3 ;  /* 0x0000000807077211 */ /* 0x000fc400078f18ff */
[----:B-----5:R-:W-:Y:S02]  /*0410*/  ISETP.NE.OR P0, PT, R0, RZ, !P0 ;  /* 0x000000ff0000720c */ /* 0x020fe40004705670 */
[--C-:B------:R-:W-:Y:S02]  /*0420*/  SHF.R.S32.HI R0, RZ, 0x3, R7.reuse ;  /* 0x00000003ff007819 */ /* 0x100fe40000011407 */
[----:B0-----:R-:W-:Y:S02]  /*0430*/  I2FP.F32.U32 R9, UR8 ;  /* 0x0000000800097c45 */ /* 0x001fe40008201000 */
[----:B------:R-:W-:-:S03]  /*0440*/  SHF.R.S32.HI R7, RZ, 0x1f, R7 ;  /* 0x0000001fff077819 */ /* 0x000fc60000011407 */
[----:B------:R-:W-:Y:S01]  /*0450*/  FMUL R11, R9, UR4 ;  /* 0x00000004090b7c20 */ /* 0x000fe20008400000 */
[----:B------:R-:W-:Y:S01]  /*0460*/  LEA.HI R7, R7, R0, RZ, 0x2 ;  /* 0x0000000007077211 */ /* 0x000fe200078f10ff */
[----:B------:R-:W-:Y:S01]  /*0470*/  ULDC UR4, c[0x0][0x154] ;  /* 0x0000550000047ab9 */ /* 0x000fe20000000800 */
[----:B------:R-:W0:Y:S01]  /*0480*/  LDC R9, c[0x0][0x148] ;  /* 0x00005200ff097b82 */ /* 0x000e220000000800 */
[----:B------:R-:W-:Y:S01]  /*0490*/  VOTEU.ALL UP0, P0 ;  /* 0x00000000003f7886 */ /* 0x000fe20000000000 */
[----:B------:R-:W-:Y:S01]  /*04a0*/  LOP3.LUT R7, R7, 0xfffffffc, RZ, 0xc0, !PT ;  /* 0xfffffffc07077812 */ /* 0x000fe200078ec0ff */
[----:B------:R-:W5:Y:S01]  /*04b0*/  F2I.U32.TRUNC.NTZ R11, R11 ;  /* 0x0000000b000b7305 */ /* 0x000f62000020f000 */
[----:B------:R-:W-:Y:S02]  /*04c0*/  VOTEU.ALL UP1, P0 ;  /* 0x00000000003f7886 */ /* 0x000fe40000020000 */
[----:B------:R-:W-:Y:S01]  /*04d0*/  @!UP0 UMOV UR6, 0x400 ;  /* 0x0000040000068882 */ /* 0x000fe20000000000 */
[----:B------:R-:W-:Y:S01]  /*04e0*/  IMAD.IADD R7, R0, 0x1, -R7 ;  /* 0x0000000100077824 */ /* 0x000fe200078e0a07 */
[----:B------:R-:W4:Y:S01]  /*04f0*/  @!UP0 S2UR UR7, SR_CgaCtaId ;  /* 0x00000000000789c3 */ /* 0x000f220000008800 */
[----:B------:R-:W-:-:S02]  /*0500*/  SHF.R.S32.HI R0, RZ, 0x1f, R3 ;  /* 0x0000001fff007819 */ /* 0x000fc40000011403 */
[----:B------:R-:W-:Y:S01]  /*0510*/  IMAD R10, R10, 0x4, R7 ;  /* 0x000000040a0a7824 */ /* 0x000fe200078e0207 */
[----:B--2---:R-:W-:Y:S02]  /*0520*/  I2FP.F32.U32 R13, R4 ;  /* 0x00000004000d7245 */ /* 0x004fe40000201000 */
[----:B------:R-:W-:Y:S01]  /*0530*/  LEA.HI R0, R0, R3, RZ, 0x2 ;  /* 0x0000000300007211 */ /* 0x000fe200078f10ff */
[C---:B------:R-:W-:Y:S01]  /*0540*/  IMAD.SHL.U32 R19, R10.reuse, 0x4, RZ ;  /* 0x000000040a137824 */ /* 0x040fe200078e00ff */
[----:B------:R-:W-:Y:S01]  /*0550*/  LEA.HI R7, R10, R10, RZ, 0x1 ;  /* 0x0000000a0a077211 */ /* 0x000fe200078f08ff */
[----:B------:R-:W-:Y:S01]  /*0560*/  FMUL R13, R13, UR4 ;  /* 0x000000040d0d7c20 */ /* 0x000fe20008400000 */
[----:B-----5:R-:W-:Y:S01]  /*0570*/  IMAD.MOV R15, RZ, RZ, -R11 ;  /* 0x000000ffff0f7224 */ /* 0x020fe200078e0a0b */
[----:B------:R-:W-:Y:S01]  /*0580*/  LOP3.LUT R0, R0, 0xfffffffc, RZ, 0xc0, !PT ;  /* 0xfffffffc00007812 */ /* 0x000fe200078ec0ff */
[----:B------:R-:W-:Y:S01]  /*0590*/  UMOV UR4, 0x20 ;  /* 0x0000002000047882 */ /* 0x000fe20000000000 */
[----:B------:R-:W-:Y:S01]  /*05a0*/  LOP3.LUT R11, R7, 0xfffffffe, RZ, 0xc0, !PT ;  /* 0xfffffffe070b7812 */ /* 0x000fe200078ec0ff */
[----:B-1----:R-:W-:Y:S01]  /*05b0*/  IMAD R7, R12, R15, UR8 ;  /* 0x000000080c077e24 */ /* 0x002fe2000f8e020f */
[----:B------:R-:W1:Y:S01]  /*05c0*/  F2I.U32.TRUNC.NTZ R13, R13 ;  /* 0x0000000d000d7305 */ /* 0x000e62000020f000 */
[----:B------:R-:W-:Y:S01]  /*05d0*/  IMAD.IADD R3, R3, 0x1, -R0 ;  /* 0x0000000103037824 */ /* 0x000fe200078e0a00 */
[C---:B------:R-:W-:Y:S01]  /*05e0*/  LOP3.LUT R19, R10.reuse, 0xc, R19, 0x78, !PT ;  /* 0x0000000c0a137812 */ /* 0x040fe200078e7813 */
[----:B------:R-:W-:Y:S01]  /*05f0*/  IMAD.IADD R12, R10, 0x1, -R11 ;  /* 0x000000010a0c7824 */ /* 0x000fe200078e0a0b */
[----:B------:R-:W-:-:S04]  /*0600*/  @!UP0 UIADD3 UR4, -UR4, 0x100000, URZ ;  /* 0x0010000004048890 */ /* 0x000fc8000fffe13f */
[----:B------:R-:W-:Y:S02]  /*0610*/  @!UP0 USHF.L.U32 UR5, UR4, 0xb, URZ ;  /* 0x0000000b04058899 */ /* 0x000fe4000800063f */
[----:B------:R-:W-:Y:S01]  /*0620*/  @!UP0 USHF.L.U32 UR4, UR4, 0x1, URZ ;  /* 0x0000000104048899 */ /* 0x000fe2000800063f */
[----:B---3--:R-:W-:Y:S02]  /*0630*/  ISETP.EQ.U32.AND P2, PT, R14, 0x1, PT ;  /* 0x000000010e00780c */ /* 0x008fe40003f42070 */
[C---:B------:R-:W-:Y:S02]  /*0640*/  ISETP.NE.AND P1, PT, R3.reuse, 0x3, PT ;  /* 0x000000030300780c */ /* 0x040fe40003f25270 */
[----:B------:R-:W-:Y:S01]  /*0650*/  ISETP.NE.AND P4, PT, R12, R7, PT ;  /* 0x000000070c00720c */ /* 0x000fe20003f85270 */
[----:B----4-:R-:W-:Y:S01]  /*0660*/  @!UP0 ULEA UR6, UR7, UR6, 0x18 ;  /* 0x0000000607068291 */ /* 0x010fe2000f8ec03f */
[----:B------:R-:W-:Y:S01]  /*0670*/  ISETP.EQ.OR P1, PT, R3, RZ, !P1 ;  /* 0x000000ff0300720c */ /* 0x000fe20004f22670 */
[----:B------:R-:W-:Y:S01]  /*0680*/  VOTEU.ALL UP0, P0 ;  /* 0x00000000003f7886 */ /* 0x000fe20000000000 */
[----:B------:R-:W-:Y:S01]  /*0690*/  LOP3.LUT P0, RZ, R8, 0x7, RZ, 0xc0, !PT ;  /* 0x0000000708ff7812 */ /* 0x000fe2000780c0ff */
[C---:B------:R-:W-:Y:S01]  /*06a0*/  VIADD R8, R2.reuse, 0xffffffff ;  /* 0xffffffff02087836 */ /* 0x040fe20000000000 */
[----:B------:R-:W-:Y:S01]  /*06b0*/  ISETP.EQ.AND P1, PT, R2, RZ, P1 ;  /* 0x000000ff0200720c */ /* 0x000fe20000f22270 */
[----:B-1----:R-:W-:Y:S01]  /*06c0*/  IMAD.MOV R23, RZ, RZ, -R13 ;  /* 0x000000ffff177224 */ /* 0x002fe200078e0a0d */
[----:B------:R-:W-:-:S02]  /*06d0*/  ISETP.LT.U32.AND P0, PT, R19, 0x2, !P0 ;  /* 0x000000021300780c */ /* 0x000fc40004701070 */
[----:B------:R-:W-:Y:S01]  /*06e0*/  ISETP.GE.U32.AND P6, PT, R8, 0x2, PT ;  /* 0x000000020800780c */ /* 0x000fe20003fc6070 */
[----:B0-----:R-:W-:Y:S01]  /*06f0*/  IMAD R11, R9, R23, R4 ;  /* 0x00000017090b7224 */ /* 0x001fe200078e0204 */
[----:B------:R-:W-:Y:S01]  /*0700*/  SEL R18, RZ, 0x1, !P1 ;  /* 0x00000001ff127807 */ /* 0x000fe20004800000 */
[----:B------:R-:W0:Y:S02]  /*0710*/  FENCE.VIEW.ASYNC.S ;  /* 0x00000000000073c6 */ /* 0x000e240000000000 */
[----:B0-----:R0:W1:Y:S01]  /*0720*/  @!UP0 SYNCS.EXCH.64 URZ, [UR6+0x50], UR4 ;  /* 0x00005004063f85b2 */ /* 0x0010620008000100 */
[----:B------:R-:W-:Y:S02]  /*0730*/  @P4 LEA.HI R0, R19, R19, RZ, 0x1 ;  /* 0x0000001313004211 */ /* 0x000fe400078f08ff */
[----:B------:R-:W-:Y:S02]  /*0740*/  SEL R18, R18, 0x2, P6 ;  /* 0x0000000212127807 */ /* 0x000fe40003000000 */
[----:B------:R-:W-:-:S04]  /*0750*/  @P4 SHF.R.S32.HI R0, RZ, 0x1, R0 ;  /* 0x00000001ff004819 */ /* 0x000fc80000011400 */
[----:B------:R-:W-:Y:S02]  /*0760*/  @P4 ISETP.NE.AND P5, PT, R0, R11, PT ;  /* 0x0000000b0000420c */ /* 0x000fe40003fa5270 */
[----:B------:R-:W-:Y:S02]  /*0770*/  SEL R11, RZ, 0x1, !P0 ;  /* 0x00000001ff0b7807 */ /* 0x000fe40004000000 */
[----:B------:R-:W-:Y:S02]  /*0780*/  @P4 SEL R22, RZ, 0x1, P5 ;  /* 0x00000001ff164807 */ /* 0x000fe40002800000 */
[----:B------:R-:W-:Y:S01]  /*0790*/  LOP3.LUT R0, R95, 0x7f, RZ, 0xc0, !PT ;  /* 0x0000007f5f007812 */ /* 0x000fe200078ec0ff */
[----:B------:R0:W2:Y:S01]  /*07a0*/  @!UP1 SYNCS.EXCH.64 URZ, [UR6+0x58], UR4 ;  /* 0x00005804063f95b2 */ /* 0x0000a20008000100 */
[----:B------:R-:W-:Y:S01]  /*07b0*/  LOP3.LUT R22, R22, R11, RZ, 0xc0, !PT ;  /* 0x0000000b16167212 */ /* 0x000fe200078ec0ff */
[----:B------:R-:W-:Y:S01]  /*07c0*/  NOP ;  /* 0x0000000000007918 */ /* 0x000fe20000000000 */
[----:B------:R-:W-:Y:S05]  /*07d0*/  @!P2 BRA `(.L_x_3) ;  /* 0x000000000008a947 */ /* 0x000fea0003800000 */
[----:B-12---:R-:W-:Y:S01]  /*07e0*/  UCGABAR_ARV ;  /* 0x00000000000079c7 */ /* 0x006fe20008000000 */
[----:B------:R-:W-:Y:S05]  /*07f0*/  BRA `(.L_x_4) ;  /* 0x0000000000047947 */ /* 0x000fea0003800000 */
.L_x_3:
[----:B-12---:R-:W-:Y:S01]  /*0800*/  NOP ;  /* 0x0000000000007918 */ /* 0x006fe20000000000 */
.L_x_4:
[----:B------:R-:W1:Y:S01]  /*0810*/  LDC R2, c[0x0][0x65c] ;  /* 0x00019700ff027b82 */ /* 0x000e620000000800 */
[----:B------:R-:W-:Y:S02]  /*0820*/  IMAD.U32 R10, RZ, RZ, UR8 ;  /* 0x00000008ff0a7e24 */ /* 0x000fe4000f8e00ff */
[----:B------:R-:W-:Y:S01]  /*0830*/  IMAD.MOV.U32 R11, RZ, RZ, RZ ;  /* 0x000000ffff0b7224 */ /* 0x000fe200078e00ff */
[----:B-1----:R-:W-:-:S04]  /*0840*/  ISETP.NE.AND P1, PT, R2, 0x1, PT ;  /* 0x000000010200780c */ /* 0x002fc80003f25270 */
[----:B------:R-:W-:-:S09]  /*0850*/  P2R R5, PR, RZ, 0x2 ;  /* 0x00000002ff057803 */ /* 0x000fd20000000000 */
[----:B------:R-:W1:Y:S01]  /*0860*/  @P1 LDC R17, c[0x0][0x10] ;  /* 0x00000400ff111b82 */ /* 0x000e620000000800 */
[----:B------:R-:W-:Y:S02]  /*0870*/  @P1 IMAD.MOV.U32 R5, RZ, RZ, RZ ;  /* 0x000000ffff051224 */ /* 0x000fe400078e00ff */
[----:B------:R-:W-:-:S05]  /*0880*/  @P1 IMAD.MOV.U32 R15, RZ, RZ, RZ ;  /* 0x000000ffff0f1224 */ /* 0x000fca00078e00ff */
[----:B------:R-:W2:Y:S01]  /*0890*/  @!P1 LDC R13, c[0x0][0xc] ;  /* 0x00000300ff0d9b82 */ /* 0x000ea20000000800 */
[----:B0-----:R-:W-:Y:S01]  /*08a0*/  ULDC UR4, c[0x0][0xc] ;  /* 0x0000030000047ab9 */ /* 0x001fe20000000800 */
[----:B------:R-:W-:Y:S01]  /*08b0*/  ULDC UR5, c[0x0][0x10] ;  /* 0x0000040000057ab9 */ /* 0x000fe20000000800 */
[----:B------:R-:W-:Y:S01]  /*08c0*/  ULDC UR6, c[0x0][0x14] ;  /* 0x0000050000067ab9 */ /* 0x000fe20000000800 */
[----:B------:R-:W-:-:S04]  /*08d0*/  UIMAD.WIDE.U32 UR4, UR4, UR5, URZ ;  /* 0x00000005040472a5 */ /* 0x000fc8000f8e003f */
[----:B------:R-:W-:Y:S02]  /*08e0*/  UIMAD.WIDE.U32 UR36, UR4, UR6, URZ ;  /* 0x00000006042472a5 */ /* 0x000fe4000f8e003f */
[----:B------:R-:W-:-:S04]  /*08f0*/  UIMAD UR42, UR5, UR6, URZ ;  /* 0x00000006052a72a4 */ /* 0x000fc8000f8e023f */
[----:B------:R-:W-:Y:S01]  /*0900*/  UIADD3 UR42, UR37, UR42, URZ ;  /* 0x0000002a252a7290 */ /* 0x000fe2000fffe03f */
[----:B-1----:R-:W-:-:S04]  /*0910*/  @P1 IMAD.WIDE.U32 R16, R17, UR8, R4 ;  /* 0x0000000811101c25 */ /* 0x002fc8000f8e0004 */
[----:B------:R-:W-:Y:S02]  /*0920*/  @P1 IMAD.IADD R17, R17, 0x1, R15 ;  /* 0x0000000111111824 */ /* 0x000fe400078e020f */
[----:B--2---:R-:W-:-:S04]  /*0930*/  @!P1 IMAD.WIDE.U32 R10, R4, R13, R10 ;  /* 0x0000000d040a9225 */ /* 0x004fc800078e000a */
[----:B------:R-:W-:Y:S02]  /*0940*/  @!P1 IMAD.MOV.U32 R16, RZ, RZ, R10 ;  /* 0x000000ffff109224 */ /* 0x000fe400078e000a */
[----:B------:R-:W-:Y:S01]  /*0950*/  @!P1 IMAD.MOV.U32 R17, RZ, RZ, R11 ;  /* 0x000000ffff119224 */ /* 0x000fe200078e000b */
[----:B------:R-:W-:Y:S06]  /*0960*/  @!P2 BRA `(.L_x_5) ;  /* 0x00000000000ca947 */ /* 0x000fec0003800000 */
[----:B------:R-:W-:Y:S01]  /*0970*/  UCGABAR_WAIT ;  /* 0x0000000000007dc7 */ /* 0x000fe20008000000 */
[----:B------:R-:W-:Y:S01]  /*0980*/  CCTL.IVALL ;  /* 0x00000000ff00798f */ /* 0x000fe20002000000 */
[----:B------:R-:W-:Y:S05]  /*0990*/  BRA `(.L_x_6) ;  /* 0x0000000000047947 */ /* 0x000fea0003800000 */
.L_x_5:
[----:B------:R-:W-:Y:S06]  /*09a0*/  BAR.SYNC.DEFER_BLOCKING 0x0 ;  /* 0x0000000000007b1d */ /* 0x000fec0000010000 */
.L_x_6:
[----:B------:R-:W-:Y:S05]  /*09b0*/  @!P3 BRA `(.L_x_7) ;  /* 0x0000005c0094b947 */ /* 0x000fea0003800000 */
[----:B------:R-:W-:-:S13]  /*09c0*/  ISETP.GT.U32.AND P0, PT, R8, 0x1, PT ;  /* 0x000000010800780c */ /* 0x000fda0003f04070 */
[----:B------:R-:W-:Y:S05]  /*09d0*/  @P0 EXIT ;  /* 0x000000000000094d */ /* 0x000fea0003800000 */
[----:B------:R-:W-:Y:S01]  /*09e0*/  ULDC.64 UR4, c[0x0][0x650] ;  /* 0x0001940000047ab9 */ /* 0x000fe20000000a00 */
[----:B------:R-:W-:Y:S01]  /*09f0*/  PRMT R3, RZ, 0x7610, R3 ;  /* 0x00007610ff037816 */ /* 0x000fe20000000003 */
[----:B------:R-:W-:Y:S01]  /*0a00*/  IMAD.MOV.U32 R103, RZ, RZ, -0x1 ;  /* 0xffffffffff677424 */ /* 0x000fe200078e00ff */
[----:B------:R-:W-:Y:S01]  /*0a10*/  ISETP.GE.U32.AND P0, PT, R16, UR4, PT ;  /* 0x0000000410007c0c */ /* 0x000fe2000bf06070 */
[----:B------:R-:W-:Y:S02]  /*0a20*/  IMAD.MOV.U32 R100, RZ, RZ, -0x1 ;  /* 0xffffffffff647424 */ /* 0x000fe400078e00ff */
[----:B------:R-:W-:Y:S01]  /*0a30*/  IMAD.MOV.U32 R101, RZ, RZ, -0x1 ;  /* 0xffffffffff657424 */ /* 0x000fe200078e00ff */
[----:B------:R-:W-:-:S13]  /*0a40*/  ISETP.GE.U32.AND.EX P0, PT, R17, UR5, PT, P0 ;  /* 0x0000000511007c0c */ /* 0x000fda000bf06100 */
[----:B------:R-:W-:Y:S05]  /*0a50*/  @P0 BRA `(.L_x_8) ;  /* 0x0000000400280947 */ /* 0x000fea0003800000 */
[----:B------:R-:W0:Y:S01]  /*0a60*/  LDC.64 R24, c[0x0][0x628] ;  /* 0x00018a00ff187b82 */ /* 0x000e220000000a00 */
[----:B------:R-:W-:Y:S02]  /*0a70*/  IMAD.MOV.U32 R10, RZ, RZ, R16 ;  /* 0x000000ffff0a7224 */ /* 0x000fe400078e0010 */
[----:B------:R-:W-:-:S05]  /*0a80*/  IMAD.MOV.U32 R11, RZ, RZ, R17 ;  /* 0x000000ffff0b7224 */ /* 0x000fca00078e0011 */
[----:B------:R-:W1:Y:S08]  /*0a90*/  LDC R8, c[0x0][0x630] ;  /* 0x00018c00ff087b82 */ /* 0x000e700000000800 */
[----:B------:R-:W2:Y:S01]  /*0aa0*/  LDC.64 R26, c[0x0][0x620] ;  /* 0x00018800ff1a7b82 */ /* 0x000ea20000000a00 */
[----:B0-----:R-:W-:-:S04]  /*0ab0*/  ISETP.NE.U32.AND P0, PT, R24, RZ, PT ;  /* 0x000000ff1800720c */ /* 0x001fc80003f05070 */
[----:B------:R-:W-:-:S13]  /*0ac0*/  ISETP.NE.AND.EX P0, PT, R25, RZ, PT, P0 ;  /* 0x000000ff1900720c */ /* 0x000fda0003f05300 */
[----:B-12---:R-:W-:Y:S05]  /*0ad0*/  @!P0 BRA `(.L_x_9) ;  /* 0x0000000000288947 */ /* 0x006fea0003800000 */
[----:B------:R-:W0:Y:S02]  /*0ae0*/  LDC R3, c[0x0][0x634] ;  /* 0x00018d00ff037b82 */ /* 0x000e240000000800 */
[----:B0-----:R-:W-:-:S05]  /*0af0*/  IADD3 R3, P0, R16, R3, RZ ;  /* 0x0000000310037210 */ /* 0x001fca0007f1e0ff */
[----:B------:R-:W-:-:S04]  /*0b00*/  IMAD.X R21, RZ, RZ, R17, P0 ;  /* 0x000000ffff157224 */ /* 0x000fc800000e0611 */
[----:B------:R-:W-:-:S04]  /*0b10*/  IMAD.WIDE.U32 R10, R21, R24, RZ ;  /* 0x00000018150a7225 */ /* 0x000fc800078e00ff */
[----:B------:R-:W-:-:S04]  /*0b20*/  IMAD.WIDE.U32 R12, P0, R3, R25, R10 ;  /* 0x00000019030c7225 */ /* 0x000fc8000780000a */
[----:B------:R-:W-:-:S04]  /*0b30*/  IMAD.WIDE.U32 R10, R3, R24, RZ ;  /* 0x00000018030a7225 */ /* 0x000fc800078e00ff */
[----:B------:R-:W-:Y:S01]  /*0b40*/  IMAD.X R15, RZ, RZ, RZ, P0 ;  /* 0x000000ffff0f7224 */ /* 0x000fe200000e06ff */
[----:B------:R-:W-:Y:S01]  /*0b50*/  IADD3 RZ, P0, R11, R12, RZ ;  /* 0x0000000c0bff7210 */ /* 0x000fe20007f1e0ff */
[----:B------:R-:W-:-:S04]  /*0b60*/  IMAD.MOV.U32 R14, RZ, RZ, R13 ;  /* 0x000000ffff0e7224 */ /* 0x000fc800078e000d */
[----:B------:R-:W-:-:S08]  /*0b70*/  IMAD.WIDE.U32.X R10, R21, R25, R14, P0 ;  /* 0x00000019150a7225 */ /* 0x000fd000000e040e */
.L_x_9:
[----:B------:R-:W0:Y:S01]  /*0b80*/  LDC.64 R30, c[0x0][0x640] ;  /* 0x00019000ff1e7b82 */ /* 0x000e220000000a00 */
[-CC-:B------:R-:W-:Y:S02]  /*0b90*/  SHF.R.U64 R101, R10, R8.reuse, R11.reuse ;  /* 0x000000080a657219 */ /* 0x180fe4000000120b */
[----:B------:R-:W-:Y:S02]  /*0ba0*/  SHF.R.U32.HI R3, RZ, R8, R11 ;  /* 0x00000008ff037219 */ /* 0x000fe4000001160b */
[----:B------:R-:W-:-:S03]  /*0bb0*/  IADD3 R5, P0, RZ, -R101, RZ ;  /* 0x80000065ff057210 */ /* 0x000fc60007f1e0ff */
[----:B------:R-:W1:Y:S02]  /*0bc0*/  LDC R12, c[0x0][0x618] ;  /* 0x00018600ff0c7b82 */ /* 0x000e640000000800 */
[----:B------:R-:W-:Y:S02]  /*0bd0*/  IMAD.X R3, RZ, RZ, ~R3, P0 ;  /* 0x000000ffff037224 */ /* 0x000fe400000e0e03 */
[----:B------:R-:W-:-:S04]  /*0be0*/  IMAD.WIDE.U32 R10, R5, R26, R16 ;  /* 0x0000001a050a7225 */ /* 0x000fc800078e0010 */
[----:B------:R-:W2:Y:S01]  /*0bf0*/  LDC R20, c[0x0][0x608] ;  /* 0x00018200ff147b82 */ /* 0x000ea20000000800 */
[----:B------:R-:W-:Y:S02]  /*0c00*/  IMAD R8, R3, R26, RZ ;  /* 0x0000001a03087224 */ /* 0x000fe400078e02ff */
[----:B------:R-:W-:Y:S02]  /*0c10*/  IMAD.MOV.U32 R3, RZ, RZ, -0x1 ;  /* 0xffffffffff037424 */ /* 0x000fe400078e00ff */
[----:B------:R-:W-:Y:S02]  /*0c20*/  IMAD R5, R5, R27, R8 ;  /* 0x0000001b05057224 */ /* 0x000fe400078e0208 */
[----:B------:R-:W-:Y:S01]  /*0c30*/  IMAD R26, R9, R23, R4 ;  /* 0x00000017091a7224 */ /* 0x000fe200078e0204 */
[----:B------:R-:W3:Y:S01]  /*0c40*/  LDC R28, c[0x0][0x658] ;  /* 0x00019600ff1c7b82 */ /* 0x000ee20000000800 */
[----:B------:R-:W-:Y:S01]  /*0c50*/  IMAD.IADD R5, R11, 0x1, R5 ;  /* 0x000000010b057824 */ /* 0x000fe200078e0205 */
[----:B0-----:R-:W-:Y:S01]  /*0c60*/  ISETP.NE.U32.AND P0, PT, R30, RZ, PT ;  /* 0x000000ff1e00720c */ /* 0x001fe20003f05070 */
[----:B------:R-:W-:-:S03]  /*0c70*/  IMAD.MOV.U32 R23, RZ, RZ, 0x1 ;  /* 0x00000001ff177424 */ /* 0x000fc600078e00ff */
[----:B------:R-:W-:Y:S02]  /*0c80*/  ISETP.NE.AND.EX P0, PT, R31, RZ, PT, P0 ;  /* 0x000000ff1f00720c */ /* 0x000fe40003f05300 */
[----:B------:R-:W0:Y:S01]  /*0c90*/  LDC R24, c[0x0][0x600] ;  /* 0x00018000ff187b82 */ /* 0x000e220000000800 */
[-CC-:B-1----:R-:W-:Y:S02]  /*0ca0*/  SHF.R.U64 R14, R10, R12.reuse, R5.reuse ;  /* 0x0000000c0a0e7219 */ /* 0x182fe40000001205 */
[----:B------:R-:W-:-:S05]  /*0cb0*/  SHF.R.U32.HI R5, RZ, R12, R5 ;  /* 0x0000000cff057219 */ /* 0x000fca0000011605 */
[----:B------:R-:W1:Y:S01]  /*0cc0*/  LDC R15, c[0x0][0x648] ;  /* 0x00019200ff0f7b82 */ /* 0x000e620000000800 */
[-CC-:B--2---:R-:W-:Y:S02]  /*0cd0*/  SHF.R.U64 R27, R14, R20.reuse, R5.reuse ;  /* 0x000000140e1b7219 */ /* 0x184fe40000001205 */
[----:B------:R-:W-:-:S05]  /*0ce0*/  SHF.R.U32.HI R5, RZ, R20, R5 ;  /* 0x00000014ff057219 */ /* 0x000fca0000011605 */
[----:B------:R-:W2:Y:S01]  /*0cf0*/  LDC R21, c[0x0][0x638] ;  /* 0x00018e00ff157b82 */ /* 0x000ea20000000800 */
[-CC-:B---3--:R-:W-:Y:S02]  /*0d00*/  SHF.R.U64 R20, R27, R28.reuse, R5.reuse ;  /* 0x0000001c1b147219 */ /* 0x188fe40000001205 */
[-C--:B------:R-:W-:Y:S02]  /*0d10*/  SHF.L.U32 R3, R3, R28.reuse, RZ ;  /* 0x0000001c03037219 */ /* 0x080fe400000006ff */
[----:B------:R-:W-:Y:S01]  /*0d20*/  SHF.R.U32.HI R5, RZ, R28, R5 ;  /* 0x0000001cff057219 */ /* 0x000fe20000011605 */
[----:B------:R-:W-:Y:S01]  /*0d30*/  IMAD.MOV.U32 R4, RZ, RZ, R20 ;  /* 0x000000ffff047224 */ /* 0x000fe200078e0014 */
[----:B------:R-:W-:Y:S01]  /*0d40*/  LOP3.LUT R12, RZ, R3, RZ, 0x33, !PT ;  /* 0x00000003ff0c7212 */ /* 0x000fe200078e33ff */
[----:B------:R-:W3:Y:S01]  /*0d50*/  LDC R25, c[0x0][0x610] ;  /* 0x00018400ff197b82 */ /* 0x000ee20000000800 */
[----:B------:R-:W-:Y:S05]  /*0d60*/  @!P0 BRA `(.L_x_10) ;  /* 0x0000000000288947 */ /* 0x000fea0003800000 */
[----:B------:R-:W4:Y:S02]  /*0d70*/  LDC R3, c[0x0][0x64c] ;  /* 0x00019300ff037b82 */ /* 0x000f240000000800 */
[----:B----4-:R-:W-:-:S05]  /*0d80*/  IADD3 R3, P0, R20, R3, RZ ;  /* 0x0000000314037210 */ /* 0x010fca0007f1e0ff */
        /* <DEDUP_REMOVED lines=8> */
.L_x_10:
[----:B-1----:R-:W-:Y:S01]  /*0e10*/  SHF.R.U64 R4, R4, R15, R5 ;  /* 0x0000000f04047219 */ /* 0x002fe20000001205 */
[----:B0-----:R-:W-:Y:S01]  /*0e20*/  VIADD R5, R24, 0xffffffff ;  /* 0xffffffff18057836 */ /* 0x001fe20000000000 */
[----:B------:R-:W-:Y:S02]  /*0e30*/  SHF.L.U32 R3, R23, R28, RZ ;  /* 0x0000001c17037219 */ /* 0x000fe400000006ff */
[----:B------:R-:W-:Y:S01]  /*0e40*/  LOP3.LUT R12, R27, R12, RZ, 0xc0, !PT ;  /* 0x0000000c1b0c7212 */ /* 0x000fe200078ec0ff */
[----:B------:R-:W-:Y:S01]  /*0e50*/  IMAD.MOV R8, RZ, RZ, -R4 ;  /* 0x000000ffff087224 */ /* 0x000fe200078e0a04 */
[----:B------:R-:W-:-:S03]  /*0e60*/  SEL R7, R7, R26, !P1 ;  /* 0x0000001a07077207 */ /* 0x000fc60004800000 */
[----:B------:R-:W-:Y:S01]  /*0e70*/  IMAD R12, R3, R4, R12 ;  /* 0x00000004030c7224 */ /* 0x000fe200078e020c */
[----:B------:R-:W-:Y:S01]  /*0e80*/  LOP3.LUT R4, R14, R5, RZ, 0xc0, !PT ;  /* 0x000000050e047212 */ /* 0x000fe200078ec0ff */
[----:B--2---:R-:W-:Y:S02]  /*0e90*/  IMAD R3, R8, R21, R20 ;  /* 0x0000001508037224 */ /* 0x004fe400078e0214 */
[----:B---3--:R-:W-:Y:S02]  /*0ea0*/  IMAD R7, R12, R25, R7 ;  /* 0x000000190c077224 */ /* 0x008fe400078e0207 */
[----:B------:R-:W-:Y:S02]  /*0eb0*/  IMAD.MOV.U32 R5, RZ, RZ, 0x1 ;  /* 0x00000001ff057424 */ /* 0x000fe400078e00ff */
[----:B------:R-:W-:-:S03]  /*0ec0*/  IMAD R4, R3, R24, R4 ;  /* 0x0000001803047224 */ /* 0x000fc600078e0204 */
[----:B------:R-:W-:Y:S02]  /*0ed0*/  PRMT R3, R5, 0x7610, R3 ;  /* 0x0000761005037816 */ /* 0x000fe40000000003 */
[----:B------:R-:W-:Y:S02]  /*0ee0*/  SEL R100, R4, R7, !P1 ;  /* 0x0000000704647207 */ /* 0x000fe40004800000 */
[----:B------:R-:W-:-:S07]  /*0ef0*/  SEL R103, R7, R4, !P1 ;  /* 0x0000000407677207 */ /* 0x000fce0004800000 */
.L_x_8:
[----:B------:R-:W-:-:S08]  /*0f00*/  NOP ;  /* 0x0000000000007918 */ /* 0x000fd00000000000 */
[----:B------:R-:W0:Y:S02]  /*0f10*/  USETMAXREG.TRY_ALLOC.CTAPOOL UP0, 0xe8 ;  /* 0x000000e8000079c8 */ /* 0x000e240008000600 */
[----:B0-----:R-:W-:-:S13]  /*0f20*/  PLOP3.LUT P0, PT, PT, PT, UP0, 0x80, 0x0 ;  /* 0x000000000000781c */ /* 0x001fda0003f0f008 */
[----:B------:R-:W-:Y:S05]  /*0f30*/  @!P0 BRA `(.L_x_8) ;  /* 0xfffffffc00f08947 */ /* 0x000fea000383ffff */
[----:B------:R-:W-:Y:S01]  /*0f40*/  ULDC.64 UR4, c[0x0][0x598] ;  /* 0x0001660000047ab9 */ /* 0x000fe20000000a00 */
[----:B------:R-:W-:Y:S01]  /*0f50*/  ULDC.64 UR38, c[0x0][0x208] ;  /* 0x0000820000267ab9 */ /* 0x000fe20000000a00 */
[----:B------:R-:W-:-:S04]  /*0f60*/  ISETP.NE.U32.AND P0, PT, RZ, UR4, PT ;  /* 0x00000004ff007c0c */ /* 0x000fc8000bf05070 */
[----:B------:R-:W-:-:S13]  /*0f70*/  ISETP.NE.AND.EX P0, PT, RZ, UR5, PT, P0 ;  /* 0x00000005ff007c0c */ /* 0x000fda000bf05300 */
[----:B------:R-:W-:Y:S05]  /*0f80*/  @!P0 BRA `(.L_x_11) ;  /* 0x00000000001c8947 */ /* 0x000fea0003800000 */
[----:B------:R-:W0:Y:S02]  /*0f90*/  LDC.64 R4, c[0x0][0x598] ;  /* 0x00016600ff047b82 */ /* 0x000e240000000a00 */
[----:B0-----:R-:W2:Y:S02]  /*0fa0*/  LDG.E.64 R4, desc[UR38][R4.64] ;  /* 0x0000002604047981 */ /* 0x001ea4000c1e1b00 */
[----:B--2---:R-:W-:-:S04]  /*0fb0*/  ISETP.NE.U32.AND P0, PT, R4, RZ, PT ;  /* 0x000000ff0400720c */ /* 0x004fc80003f05070 */
[----:B------:R-:W-:-:S13]  /*0fc0*/  ISETP.NE.AND.EX P0, PT, R5, RZ, PT, P0 ;  /* 0x000000ff0500720c */ /* 0x000fda0003f05300 */
[----:B------:R-:W-:Y:S05]  /*0fd0*/  @!P0 BRA `(.L_x_11) ;  /* 0x0000000000088947 */ /* 0x000fea0003800000 */
[----:B------:R0:W5:Y:S01]  /*0fe0*/  LD.E R23, desc[UR38][R4.64] ;  /* 0x0000002604177980 */ /* 0x000162000c101900 */
[----:B------:R-:W-:Y:S05]  /*0ff0*/  BRA `(.L_x_12) ;  /* 0x0000000000247947 */ /* 0x000fea0003800000 */
.L_x_11:
[----:B------:R-:W-:Y:S02]  /*1000*/  ULDC.64 UR4, c[0x0][0x588] ;  /* 0x0001620000047ab9 */ /* 0x000fe40000000a00 */
[----:B------:R-:W-:-:S04]  /*1010*/  ISETP.NE.U32.AND P0, PT, RZ, UR4, PT ;  /* 0x00000004ff007c0c */ /* 0x000fc8000bf05070 */
[----:B------:R-:W-:-:S13]  /*1020*/  ISETP.NE.AND.EX P0, PT, RZ, UR5, PT, P0 ;  /* 0x00000005ff007c0c */ /* 0x000fda000bf05300 */
[----:B------:R-:W-:Y:S05]  /*1030*/  @!P0 BRA `(.L_x_13) ;  /* 0x00000000000c8947 */ /* 0x000fea0003800000 */
[----:B------:R-:W0:Y:S02]  /*1040*/  LDC.64 R4, c[0x0][0x588] ;  /* 0x00016200ff047b82 */ /* 0x000e240000000a00 */
[----:B0-----:R1:W5:Y:S01]  /*1050*/  LDG.E R23, desc[UR38][R4.64] ;  /* 0x0000002604177981 */ /* 0x001362000c1e1900 */
[----:B------:R-:W-:Y:S05]  /*1060*/  BRA `(.L_x_12) ;  /* 0x0000000000087947 */ /* 0x000fea0003800000 */
.L_x_13:
[----:B------:R-:W-:Y:S02]  /*1070*/  ULDC UR4, c[0x0][0x580] ;  /* 0x0001600000047ab9 */ /* 0x000fe40000000800 */
[----:B------:R-:W-:-:S07]  /*1080*/  IMAD.U32 R23, RZ, RZ, UR4 ;  /* 0x00000004ff177e24 */ /* 0x000fce000f8e00ff */
.L_x_12:
[----:B------:R-:W-:Y:S02]  /*1090*/  ULDC.64 UR4, c[0x0][0x5a0] ;  /* 0x0001680000047ab9 */ /* 0x000fe40000000a00 */
[----:B------:R-:W-:-:S04]  /*10a0*/  ISETP.NE.U32.AND P0, PT, RZ, UR4, PT ;  /* 0x00000004ff007c0c */ /* 0x000fc8000bf05070 */
[----:B------:R-:W-:-:S13]  /*10b0*/  ISETP.NE.AND.EX P0, PT, RZ, UR5, PT, P0 ;  /* 0x00000005ff007c0c */ /* 0x000fda000bf05300 */
[----:B------:R-:W-:Y:S05]  /*10c0*/  @!P0 BRA `(.L_x_14) ;  /* 0x00000000001c8947 */ /* 0x000fea0003800000 */
[----:B01----:R-:W0:Y:S02]  /*10d0*/  LDC.64 R4, c[0x0][0x5a0] ;  /* 0x00016800ff047b82 */ /* 0x003e240000000a00 */
[----:B0-----:R-:W2:Y:S02]  /*10e0*/  LDG.E.64 R4, desc[UR38][R4.64] ;  /* 0x0000002604047981 */ /* 0x001ea4000c1e1b00 */
[----:B--2---:R-:W-:-:S04]  /*10f0*/  ISETP.NE.U32.AND P0, PT, R4, RZ, PT ;  /* 0x000000ff0400720c */ /* 0x004fc80003f05070 */
[----:B------:R-:W-:-:S13]  /*1100*/  ISETP.NE.AND.EX P0, PT, R5, RZ, PT, P0 ;  /* 0x000000ff0500720c */ /* 0x000fda0003f05300 */
[----:B------:R-:W-:Y:S05]  /*1110*/  @!P0 BRA `(.L_x_14) ;  /* 0x0000000000088947 */ /* 0x000fea0003800000 */
[----:B------:R0:W5:Y:S01]  /*1120*/  LD.E R90, desc[UR38][R4.64] ;  /* 0x00000026045a7980 */ /* 0x000162000c101900 */
[----:B------:R-:W-:Y:S05]  /*1130*/  BRA `(.L_x_15) ;  /* 0x0000000000247947 */ /* 0x000fea0003800000 */
.L_x_14:
[----:B------:R-:W-:Y:S02]  /*1140*/  ULDC.64 UR4, c[0x0][0x590] ;  /* 0x0001640000047ab9 */ /* 0x000fe40000000a00 */
[----:B------:R-:W-:-:S04]  /*1150*/  ISETP.NE.U32.AND P0, PT, RZ, UR4, PT ;  /* 0x00000004ff007c0c */ /* 0x000fc8000bf05070 */
[----:B------:R-:W-:-:S13]  /*1160*/  ISETP.NE.AND.EX P0, PT, RZ, UR5, PT, P0 ;  /* 0x00000005ff007c0c */ /* 0x000fda000bf05300 */
[----:B------:R-:W-:Y:S05]  /*1170*/  @!P0 BRA `(.L_x_16) ;  /* 0x00000000000c8947 */ /* 0x000fea0003800000 */
[----:B------:R-:W2:Y:S02]  /*1180*/  LDC.64 R90, c[0x0][0x590] ;  /* 0x00016400ff5a7b82 */ /* 0x000ea40000000a00 */
[----:B--2---:R2:W5:Y:S01]  /*1190*/  LDG.E R90, desc[UR38][R90.64] ;  /* 0x000000265a5a7981 */ /* 0x004562000c1e1900 */
[----:B------:R-:W-:Y:S05]  /*11a0*/  BRA `(.L_x_15) ;  /* 0x0000000000087947 */ /* 0x000fea0003800000 */
.L_x_16:
[----:B------:R-:W-:Y:S02]  /*11b0*/  ULDC UR4, c[0x0][0x584] ;  /* 0x0001610000047ab9 */ /* 0x000fe40000000800 */
[----:B------:R-:W-:-:S07]  /*11c0*/  IMAD.U32 R90, RZ, RZ, UR4 ;  /* 0x00000004ff5a7e24 */ /* 0x000fce000f8e00ff */
.L_x_15:
[----:B------:R-:W-:-:S13]  /*11d0*/  LOP3.LUT P0, RZ, R3, 0xff, RZ, 0xc0, !PT ;  /* 0x000000ff03ff7812 */ /* 0x000fda000780c0ff */
[----:B------:R-:W-:Y:S05]  /*11e0*/  @!P0 EXIT ;  /* 0x000000000000894d */ /* 0x000fea0003800000 */
[----:B------:R-:W3:Y:S01]  /*11f0*/  LDC R93, c[0x0][0x658] ;  /* 0x00019600ff5d7b82 */ /* 0x000ee20000000800 */
[----:B------:R-:W-:Y:S01]  /*1200*/  LOP3.LUT R6, R6, 0x1, RZ, 0xc0, !PT ;  /* 0x0000000106067812 */ /* 0x000fe200078ec0ff */
[----:B------:R-:W-:Y:S01]  /*1210*/  ULDC.64 UR6, c[0x0][0x288] ;  /* 0x0000a20000067ab9 */ /* 0x000fe20000000a00 */
[----:B------:R-:W-:Y:S01]  /*1220*/  SHF.R.U32.HI R3, RZ, 0x2, R95 ;  /* 0x00000002ff037819 */ /* 0x000fe2000001165f */
[----:B------:R-:W-:Y:S01]  /*1230*/  UIADD3 UR4, UR7, 0x3f, URZ ;  /* 0x0000003f07047890 */ /* 0x000fe2000fffe03f */
[----:B------:R-:W-:Y:S01]  /*1240*/  SHF.R.U32.HI R0, RZ, 0x1, R0 ;  /* 0x00000001ff007819 */ /* 0x000fe20000011600 */
[----:B------:R-:W-:Y:S01]  /*1250*/  IMAD.SHL.U32 R88, R6, 0x40, RZ ;  /* 0x0000004006587824 */ /* 0x000fe200078e00ff */
[----:B------:R-:W-:Y:S01]  /*1260*/  LOP3.LUT R3, R3, 0x7, RZ, 0xc0, !PT ;  /* 0x0000000703037812 */ /* 0x000fe200078ec0ff */
[----:B01----:R-:W0:Y:S01]  /*1270*/  LDC.64 R4, c[0x0][0x5c8] ;  /* 0x00017200ff047b82 */ /* 0x003e220000000a00 */
[----:B------:R-:W-:Y:S01]  /*1280*/  USHF.R.S32.HI UR5, URZ, 0x1f, UR4 ;  /* 0x0000001f3f057899 */ /* 0x000fe20008011404 */
[----:B------:R-:W-:Y:S01]  /*1290*/  LOP3.LUT R0, R0, 0x30, RZ, 0xc0, !PT ;  /* 0x0000003000007812 */ /* 0x000fe200078ec0ff */
[----:B------:R-:W-:Y:S01]  /*12a0*/  IMAD.MOV.U32 R8, RZ, RZ, 0x1 ;  /* 0x00000001ff087424 */ /* 0x000fe200078e00ff */
[--C-:B------:R-:W-:Y:S01]  /*12b0*/  LOP3.LUT R88, R88, 0x40, R3.reuse, 0xe2, !PT ;  /* 0x0000004058587812 */ /* 0x100fe200078ee203 */
[----:B------:R-:W-:Y:S01]  /*12c0*/  ULEA.HI UR5, UR5, UR4, URZ, 0x6 ;  /* 0x0000000405057291 */ /* 0x000fe2000f8f303f */
[-C--:B------:R-:W-:Y:S01]  /*12d0*/  IADD3 R3, RZ, -R0.reuse, -R3 ;  /* 0x80000000ff037210 */ /* 0x080fe20007ffe803 */
[----:B------:R-:W-:Y:S01]  /*12e0*/  IMAD.U32 R7, RZ, RZ, UR6 ;  /* 0x00000006ff077e24 */ /* 0x000fe2000f8e00ff */
[----:B------:R-:W1:Y:S01]  /*12f0*/  LDC R97, c[0x0][0x600] ;  /* 0x00018000ff617b82 */ /* 0x000e620000000800 */
[----:B------:R-:W-:Y:S01]  /*1300*/  LOP3.LUT R88, R88, R0, RZ, 0xfc, !PT ;  /* 0x0000000058587212 */ /* 0x000fe200078efcff */
[----:B------:R-:W-:Y:S01]  /*1310*/  IMAD.MOV.U32 R0, RZ, RZ, -0x1 ;  /* 0xffffffffff007424 */ /* 0x000fe200078e00ff */
[----:B------:R-:W-:Y:S01]  /*1320*/  USHF.R.S32.HI UR43, URZ, 0x6, UR5 ;  /* 0x000000063f2b7899 */ /* 0x000fe20008011405 */
[C---:B------:R-:W-:Y:S01]  /*1330*/  LOP3.LUT R94, R95.reuse, 0x3, RZ, 0xc0, !PT ;  /* 0x000000035f5e7812 */ /* 0x040fe200078ec0ff */
[----:B------:R-:W-:Y:S01]  /*1340*/  IMAD R3, R6, -0x40, R3 ;  /* 0xffffffc006037824 */ /* 0x000fe200078e0203 */
[C---:B------:R-:W-:Y:S01]  /*1350*/  LOP3.LUT R96, R95.reuse, 0x80, RZ, 0xc0, !PT ;  /* 0x000000805f607812 */ /* 0x040fe200078ec0ff */
[----:B------:R-:W-:Y:S01]  /*1360*/  UISETP.LT.AND UP0, UPT, UR43, 0x1, UPT ;  /* 0x000000012b00788c */ /* 0x000fe2000bf01270 */
[-C--:B---3--:R-:W-:Y:S01]  /*1370*/  SHF.L.U32 R0, R0, R93.reuse, RZ ;  /* 0x0000005d00007219 */ /* 0x088fe200000006ff */
[----:B------:R-:W-:Y:S01]  /*1380*/  ULDC UR4, c[0x0][0x284] ;  /* 0x0000a10000047ab9 */ /* 0x000fe20000000800 */
[----:B------:R-:W-:Y:S01]  /*1390*/  IMAD R94, R94, -0x2, R7 ;  /* 0xfffffffe5e5e7824 */ /* 0x000fe200078e0207 */
[----:B------:R-:W-:Y:S01]  /*13a0*/  USEL UR44, UR43, 0x1, UP0 ;  /* 0x000000012b2c7887 */ /* 0x000fe20008000000 */
[----:B------:R-:W-:Y:S01]  /*13b0*/  SHF.L.U32 R93, R8, R93, RZ ;  /* 0x0000005d085d7219 */ /* 0x000fe200000006ff */
[----:B------:R-:W-:Y:S01]  /*13c0*/  IMAD.SHL.U32 R95, R95, 0x2, RZ ;  /* 0x000000025f5f7824 */ /* 0x000fe200078e00ff */
[----:B------:R-:W-:Y:S01]  /*13d0*/  LOP3.LUT R102, R18, 0x1, RZ, 0xfc, !PT ;  /* 0x0000000112667812 */ /* 0x000fe200078efcff */
[----:B------:R-:W-:Y:S01]  /*13e0*/  VIADD R99, R3, UR4 ;  /* 0x0000000403637c36 */ /* 0x000fe20008000000 */
[C---:B0-----:R-:W-:Y:S01]  /*13f0*/  SHF.L.U64.HI R92, R4.reuse, 0x3, R5 ;  /* 0x00000003045c7819 */ /* 0x041fe20000010205 */
[----:B--2---:R-:W-:Y:S01]  /*1400*/  IMAD.SHL.U32 R91, R4, 0x8, RZ ;  /* 0x00000008045b7824 */ /* 0x004fe200078e00ff */
[----:B------:R-:W-:Y:S01]  /*1410*/  SHF.R.U32.HI R96, RZ, 0x7, R96 ;  /* 0x00000007ff607819 */ /* 0x000fe20000011660 */
[----:B------:R-:W-:Y:S01]  /*1420*/  IMAD.MOV.U32 R89, RZ, RZ, RZ ;  /* 0x000000ffff597224 */ /* 0x000fe200078e00ff */
[----:B------:R-:W-:Y:S01]  /*1430*/  LOP3.LUT R98, RZ, R0, RZ, 0x33, !PT ;  /* 0x00000000ff627212 */ /* 0x000fe200078e33ff */
[----:B------:R-:W-:Y:S01]  /*1440*/  UIADD3 UR44, UR43, -UR44, URZ ;  /* 0x8000002c2b2c7290 */ /* 0x000fe2000fffe03f */
[----:B------:R-:W-:Y:S01]  /*1450*/  UMOV UR40, URZ ;  /* 0x0000003f00287c82 */ /* 0x000fe20008000000 */
[----:B-1----:R-:W-:Y:S01]  /*1460*/  VIADD R97, R97, 0xffffffff ;  /* 0xffffffff61617836 */ /* 0x002fe20000000000 */
[----:B------:R-:W-:-:S09]  /*1470*/  UMOV UR41, URZ ;  /* 0x0000003f00297c82 */ /* 0x000fd20008000000 */
.L_x_162:
[----:B0-----:R-:W0:Y:S01]  /*1480*/  SHFL.IDX PT, R0, R96, RZ, 0x1f ;  /* 0x00001fff60007589 */ /* 0x001e2200000e0000 */
[----:B-1----:R-:W1:Y:S01]  /*1490*/  S2UR UR7, SR_CgaCtaId ;  /* 0x00000000000779c3 */ /* 0x002e620000008800 */
[----:B------:R-:W-:Y:S01]  /*14a0*/  UMOV UR6, 0x400 ;  /* 0x0000040000067882 */ /* 0x000fe20000000000 */
[----:B0-----:R-:W-:Y:S01]  /*14b0*/  R2UR UR4, R0 ;  /* 0x00000000000472ca */ /* 0x001fe200000e0000 */
[----:B-1----:R-:W-:-:S12]  /*14c0*/  ULEA UR6, UR7, UR6, 0x18 ;  /* 0x0000000607067291 */ /* 0x002fd8000f8ec03f */
[----:B------:R-:W-:-:S04]  /*14d0*/  ULEA.HI UR5, UR4, UR4, URZ, 0x1 ;  /* 0x0000000404057291 */ /* 0x000fc8000f8f083f */
[----:B------:R-:W-:-:S04]  /*14e0*/  ULOP3.LUT UR5, UR5, 0x7fffe, URZ, 0xc0, !UPT ;  /* 0x0007fffe05057892 */ /* 0x000fc8000f8ec03f */
[----:B------:R-:W-:-:S03]  /*14f0*/  UIADD3 UR5, UR4, -UR5, URZ ;  /* 0x8000000504057290 */ /* 0x000fc6000fffe03f */
[----:B------:R-:W-:Y:S01]  /*1500*/  ULDC UR4, c[0x0][0x28c] ;  /* 0x0000a30000047ab9 */ /* 0x000fe20000000800 */
[----:B------:R-:W-:Y:S01]  /*1510*/  ULEA UR5, UR5, UR6, 0xd ;  /* 0x0000000605057291 */ /* 0x000fe2000f8e683f */
[----:B------:R-:W-:-:S03]  /*1520*/  ISETP.LT.AND P0, PT, RZ, UR4, PT ;  /* 0x00000004ff007c0c */ /* 0x000fc6000bf01270 */
[----:B------:R-:W-:-:S04]  /*1530*/  UIADD3 UR5, UR5, 0x100, URZ ;  /* 0x0000010005057890 */ /* 0x000fc8000fffe03f */
[----:B------:R-:W-:-:S04]  /*1540*/  USHF.R.U32.HI UR5, URZ, 0x4, UR5 ;  /* 0x000000043f057899 */ /* 0x000fc80008011605 */
[----:B------:R-:W-:Y:S02]  /*1550*/  ULOP3.LUT UR45, UR5, 0x3fff, URZ, 0xc0, !UPT ;  /* 0x00003fff052d7892 */ /* 0x000fe4000f8ec03f */
[----:B--2345:R-:W-:Y:S10]  /*1560*/  @P0 BRA `(.L_x_17) ;  /* 0x0000000000400947 */ /* 0x03cff40003800000 */
[----:B------:R-:W-:Y:S01]  /*1570*/  MOV R0, 0x0 ;  /* 0x0000000000007802 */ /* 0x000fe20000000f00 */
[----:B------:R-:W-:Y:S01]  /*1580*/  ULDC.64 UR4, c[0x4][0x68] ;  /* 0x01001a0000047ab9 */ /* 0x000fe20000000a00 */
[----:B------:R-:W-:Y:S01]  /*1590*/  ULDC.64 UR6, c[0x4][0x8] ;  /* 0x0100020000067ab9 */ /* 0x000fe20000000a00 */
[----:B------:R-:W-:Y:S01]  /*15a0*/  IMAD.U32 R4, RZ, RZ, UR4 ;  /* 0x00000004ff047e24 */ /* 0x000fe2000f8e00ff */
[----:B------:R0:W1:Y:S01]  /*15b0*/  LDC.64 R14, c[0x4][R0] ;  /* 0x01000000000e7b82 */ /* 0x0000620000000a00 */
[----:B------:R-:W-:Y:S01]  /*15c0*/  IMAD.U32 R5, RZ, RZ, UR5 ;  /* 0x00000005ff057e24 */ /* 0x000fe2000f8e00ff */
[----:B------:R-:W-:Y:S01]  /*15d0*/  ULDC.64 UR4, c[0x4][0x70] ;  /* 0x01001c0000047ab9 */ /* 0x000fe20000000a00 */
[----:B------:R-:W-:Y:S02]  /*15e0*/  IMAD.U32 R10, RZ, RZ, UR6 ;  /* 0x00000006ff0a7e24 */ /* 0x000fe4000f8e00ff */
[----:B------:R-:W-:Y:S02]  /*15f0*/  IMAD.U32 R6, RZ, RZ, UR4 ;  /* 0x00000004ff067e24 */ /* 0x000fe4000f8e00ff */
[----:B------:R-:W-:-:S02]  /*1600*/  IMAD.U32 R7, RZ, RZ, UR5 ;  /* 0x00000005ff077e24 */ /* 0x000fc4000f8e00ff */
[----:B------:R-:W-:Y:S02]  /*1610*/  IMAD.U32 R11, RZ, RZ, UR7 ;  /* 0x00000007ff0b7e24 */ /* 0x000fe4000f8e00ff */
[----:B------:R-:W-:Y:S02]  /*1620*/  IMAD.MOV.U32 R8, RZ, RZ, 0x1e1 ;  /* 0x000001e1ff087424 */ /* 0x000fe400078e00ff */
[----:B------:R-:W-:Y:S02]  /*1630*/  IMAD.MOV.U32 R12, RZ, RZ, 0x1 ;  /* 0x00000001ff0c7424 */ /* 0x000fe400078e00ff */
[----:B0-----:R-:W-:-:S07]  /*1640*/  IMAD.MOV.U32 R13, RZ, RZ, RZ ;  /* 0x000000ffff0d7224 */ /* 0x001fce00078e00ff */
[----:B------:R-:W-:-:S07]  /*1650*/  LEPC R20, `(.L_x_17) ;  /* 0x000000001014794e */ /* 0x000fce0000000000 */
[----:B-1---5:R-:W-:Y:S05]  /*1660*/  CALL.ABS.NOINC R14 ;  /* 0x000000000e007343 */ /* 0x022fea0003c00000 */
.L_x_17:
[----:B------:R-:W-:-:S13]  /*1670*/  ISETP.NE.AND P0, PT, R102, 0x3, PT ;  /* 0x000000036600780c */ /* 0x000fda0003f05270 */
[----:B------:R-:W-:Y:S05]  /*1680*/  @!P0 BRA `(.L_x_18) ;  /* 0x0000000000048947 */ /* 0x000fea0003800000 */
[----:B------:R-:W-:Y:S01]  /*1690*/  BPT.TRAP 0x1 ;  /* 0x000000040000795c */ /* 0x000fe20000300000 */
.L_x_18:
[----:B------:R-:W0:Y:S01]  /*16a0*/  S2UR UR5, SR_CgaCtaId ;  /* 0x00000000000579c3 */ /* 0x000e220000008800 */
[----:B------:R-:W-:Y:S01]  /*16b0*/  UMOV UR4, 0x400 ;  /* 0x0000040000047882 */ /* 0x000fe20000000000 */
[----:B------:R-:W-:Y:S02]  /*16c0*/  IMAD.U32 R0, RZ, RZ, UR40 ;  /* 0x00000028ff007e24 */ /* 0x000fe4000f8e00ff */
[----:B------:R-:W-:-:S03]  /*16d0*/  IMAD.U32 R3, RZ, RZ, UR41 ;  /* 0x00000029ff037e24 */ /* 0x000fc6000f8e00ff */
[----:B------:R-:W-:Y:S01]  /*16e0*/  SHF.L.U32 R0, R0, 0x1f, RZ ;  /* 0x0000001f00007819 */ /* 0x000fe200000006ff */
[----:B0-----:R-:W-:-:S06]  /*16f0*/  ULEA UR4, UR5, UR4, 0x18 ;  /* 0x0000000405047291 */ /* 0x001fcc000f8ec03f */
[----:B------:R-:W-:-:S04]  /*1700*/  IMAD.U32 R6, RZ, RZ, UR4 ;  /* 0x00000004ff067e24 */ /* 0x000fc8000f8e00ff */
[----:B------:R-:W-:-:S04]  /*1710*/  IMAD R3, R3, 0x8, R6 ;  /* 0x0000000803037824 */ /* 0x000fc800078e0206 */
[----:B------:R0:W1:Y:S01]  /*1720*/  SYNCS.PHASECHK.TRANS64.TRYWAIT P1, [R3+URZ], R0 ;  /* 0x00000000030075a7 */ /* 0x000062000802017f */
[----:B------:R-:W-:Y:S05]  /*1730*/  @!P0 BRA `(.L_x_19) ;  /* 0x0000000000048947 */ /* 0x000fea0003800000 */
[----:B------:R-:W-:Y:S01]  /*1740*/  BPT.TRAP 0x1 ;  /* 0x000000040000795c */ /* 0x000fe20000300000 */
.L_x_19:
[----:B------:R-:W-:-:S05]  /*1750*/  IMAD.U32 R4, RZ, RZ, UR44 ;  /* 0x0000002cff047e24 */ /* 0x000fca000f8e00ff */
[----:B------:R-:W-:Y:S01]  /*1760*/  ISETP.GE.AND P2, PT, R4, 0x1, PT ;  /* 0x000000010400780c */ /* 0x000fe20003f46270 */
[----:B-1----:R-:W-:-:S12]  /*1770*/  @P1 BRA `(.L_x_20) ;  /* 0x0000000000081947 */ /* 0x002fd80003800000 */
[----:B------:R-:W1:Y:S02]  /*1780*/  SYNCS.PHASECHK.TRANS64.TRYWAIT P1, [R3+URZ], R0 ;  /* 0x00000000030075a7 */ /* 0x000e64000802017f */
[----:B-1----:R-:W-:Y:S05]  /*1790*/  @!P1 BRA `(.L_x_21) ;  /* 0x0000006400909947 */ /* 0x002fea0003800000 */
.L_x_20:
[----:B------:R-:W-:Y:S05]  /*17a0*/  WARPSYNC.ALL ;  /* 0x0000000000007948 */ /* 0x000fea0003800000 */
[----:B------:R-:W-:Y:S01]  /*17b0*/  R2UR UR4, R6 ;  /* 0x00000000060472ca */ /* 0x000fe200000e0000 */
[----:B------:R-:W-:Y:S01]  /*17c0*/  ULEA UR5, UR41, UR45, 0xa ;  /* 0x0000002d29057291 */ /* 0x000fe2000f8e503f */
[----:B------:R-:W-:Y:S01]  /*17d0*/  WARPGROUP.ARRIVE ;  /* 0x00000000000079c5 */ /* 0x000fe20000000000 */
[----:B------:R-:W-:Y:S01]  /*17e0*/  UMOV UR9, 0x40000040 ;  /* 0x4000004000097882 */ /* 0x000fe20000000000 */
[----:B------:R-:W-:-:S04]  /*17f0*/  UMOV UR11, 0x40000040 ;  /* 0x40000040000b7882 */ /* 0x000fc80000000000 */
[----:B------:R-:W-:-:S05]  /*1800*/  UMOV UR8, UR5 ;  /* 0x0000000500087c82 */ /* 0x000fca0008000000 */
[----:B------:R-:W-:-:S04]  /*1810*/  UIADD3 UR4, UR4, 0x10100, URZ ;  /* 0x0001010004047890 */ /* 0x000fc8000fffe03f */
[----:B------:R-:W-:-:S04]  /*1820*/  USHF.R.U32.HI UR4, URZ, 0x4, UR4 ;  /* 0x000000043f047899 */ /* 0x000fc80008011604 */
[----:B------:R-:W-:-:S04]  /*1830*/  ULOP3.LUT UR4, UR4, 0x3fff, URZ, 0xc0, !UPT ;  /* 0x00003fff04047892 */ /* 0x000fc8000f8ec03f */
[----:B------:R-:W-:-:S04]  /*1840*/  ULOP3.LUT UR4, UR4, 0x10000, URZ, 0xfc, !UPT ;  /* 0x0001000004047892 */ /* 0x000fc8000f8efc3f */
[----:B------:R-:W-:-:S07]  /*1850*/  ULEA UR6, UR41, UR4, 0xa ;  /* 0x0000000429067291 */ /* 0x000fce000f8e503f */
[----:B------:R-:W-:Y:S02]  /*1860*/  UMOV UR10, UR6 ;  /* 0x00000006000a7c82 */ /* 0x000fe40008000000 */
[----:B------:R-:W-:Y:S01]  /*1870*/  HGMMA.64x128x16.F32 R24, gdesc[UR8].tnspA, RZ, !UPT, gsb0 ;  /* 0x21e00000081879f0 */ /* 0x000fe2000c0008ff */
[----:B------:R-:W-:Y:S02]  /*1880*/  UIADD3 UR8, UR5, 0x80, URZ ;  /* 0x0000008005087890 */ /* 0x000fe4000fffe03f */
[----:B------:R-:W-:Y:S01]  /*1890*/  UIADD3 UR10, UR6, 0x2, URZ ;  /* 0x00000002060a7890 */ /* 0x000fe2000fffe03f */
[----:B------:R-:W-:Y:S01]  /*18a0*/  UMOV UR9, 0x40000040 ;  /* 0x4000004000097882 */ /* 0x000fe20000000000 */
[----:B------:R-:W-:Y:S01]  /*18b0*/  UMOV UR11, 0x40000040 ;  /* 0x40000040000b7882 */ /* 0x000fe20000000000 */
[----:B------:R-:W-:Y:S02]  /*18c0*/  WARPGROUP.DEPBAR.LE gsb0, 0x0 ;  /* 0x00008000000079c5 */ /* 0x000fe40000010000 */
[----:B------:R-:W-:-:S06]  /*18d0*/  WARPGROUP.ARRIVE ;  /* 0x00000000000079c5 */ /* 0x000fcc0000000000 */
[----:B------:R-:W-:Y:S01]  /*18e0*/  HGMMA.64x128x16.F32 R24, gdesc[UR8].tnspA, R24, gsb0 ;  /* 0x21e00000081879f0 */ /* 0x000fe20008000818 */
        /* <DEDUP_REMOVED lines=13> */
[----:B------:R-:W-:Y:S03]  /*19c0*/  HGMMA.64x128x16.F32 R24, gdesc[UR8].tnspA, R24, gsb0 ;  /* 0x21e00000081879f0 */ /* 0x000fe60008000818 */
[----:B------:R-:W-:Y:S02]  /*19d0*/  WARPGROUP.DEPBAR.LE gsb0, 0x0 ;  /* 0x00008000000079c5 */ /* 0x000fe40000010000 */
[----:B------:R-:W-:Y:S05]  /*19e0*/  @!P2 BRA `(.L_x_22) ;  /* 0x000000040028a947 */ /* 0x000fea0003800000 */
[----:B------:R-:W-:Y:S01]  /*19f0*/  UIADD3 UR5, UR41, 0x1, URZ ;  /* 0x0000000129057890 */ /* 0x000fe2000fffe03f */
[----:B01----:R-:W-:Y:S02]  /*1a00*/  IMAD.U32 R0, RZ, RZ, UR44 ;  /* 0x0000002cff007e24 */ /* 0x003fe4000f8e00ff */
[----:B------:R-:W-:Y:S01]  /*1a10*/  IMAD.U32 R3, RZ, RZ, UR41 ;  /* 0x00000029ff037e24 */ /* 0x000fe2000f8e00ff */
[----:B------:R-:W-:-:S04]  /*1a20*/  UISETP.NE.AND UP0, UPT, UR5, 0x4, UPT ;  /* 0x000000040500788c */ /* 0x000fc8000bf05270 */
[----:B------:R-:W-:Y:S02]  /*1a30*/  USEL UR6, URZ, 0x1, UP0 ;  /* 0x000000013f067887 */ /* 0x000fe40008000000 */
[----:B------:R-:W-:Y:S02]  /*1a40*/  USEL UR5, UR5, URZ, UP0 ;  /* 0x0000003f05057287 */ /* 0x000fe40008000000 */
[----:B------:R-:W-:-:S06]  /*1a50*/  ULOP3.LUT UR6, UR40, UR6, URZ, 0x3c, !UPT ;  /* 0x0000000628067292 */ /* 0x000fcc000f8e3c3f */
[----:B------:R-:W-:-:S07]  /*1a60*/  IMAD.U32 R7, RZ, RZ, UR6 ;  /* 0x00000006ff077e24 */ /* 0x000fce000f8e00ff */
.L_x_29:
[----:B------:R-:W-:Y:S05]  /*1a70*/  @!P0 BRA `(.L_x_23) ;  /* 0x0000000000048947 */ /* 0x000fea0003800000 */
[----:B------:R-:W-:Y:S01]  /*1a80*/  BPT.TRAP 0x1 ;  /* 0x000000040000795c */ /* 0x000fe20000300000 */
.L_x_23:
[----:B------:R-:W0:Y:S01]  /*1a90*/  S2UR UR7, SR_CgaCtaId ;  /* 0x00000000000779c3 */ /* 0x000e220000008800 */
[----:B------:R-:W-:Y:S01]  /*1aa0*/  UMOV UR6, 0x400 ;  /* 0x0000040000067882 */ /* 0x000fe20000000000 */
[----:B------:R-:W-:Y:S01]  /*1ab0*/  IMAD.U32 R5, RZ, RZ, UR5 ;  /* 0x00000005ff057e24 */ /* 0x000fe2000f8e00ff */
[----:B------:R-:W-:Y:S01]  /*1ac0*/  SHF.L.U32 R4, R7, 0x1f, RZ ;  /* 0x0000001f07047819 */ /* 0x000fe200000006ff */
[----:B0-----:R-:W-:-:S06]  /*1ad0*/  ULEA UR6, UR7, UR6, 0x18 ;  /* 0x0000000607067291 */ /* 0x001fcc000f8ec03f */
[----:B------:R-:W-:-:S04]  /*1ae0*/  IMAD.U32 R6, RZ, RZ, UR6 ;  /* 0x00000006ff067e24 */ /* 0x000fc8000f8e00ff */
[----:B------:R-:W-:-:S04]  /*1af0*/  IMAD R5, R5, 0x8, R6 ;  /* 0x0000000805057824 */ /* 0x000fc800078e0206 */
[----:B------:R0:W1:Y:S01]  /*1b00*/  SYNCS.PHASECHK.TRANS64.TRYWAIT P1, [R5+URZ], R4 ;  /* 0x00000004050075a7 */ /* 0x000062000802017f */
[----:B------:R-:W-:Y:S05]  /*1b10*/  @!P0 BRA `(.L_x_24) ;  /* 0x0000000000048947 */ /* 0x000fea0003800000 */
[----:B------:R-:W-:Y:S01]  /*1b20*/  BPT.TRAP 0x1 ;  /* 0x000000040000795c */ /* 0x000fe20000300000 */
.L_x_24:
[----:B-1----:R-:W-:Y:S05]  /*1b30*/  @P1 BRA `(.L_x_25) ;  /* 0x0000000000081947 */ /* 0x002fea0003800000 */
[----:B------:R-:W1:Y:S02]  /*1b40*/  SYNCS.PHASECHK.TRANS64.TRYWAIT P1, [R5+URZ], R4 ;  /* 0x00000004050075a7 */ /* 0x000e64000802017f */
[----:B-1----:R-:W-:Y:S05]  /*1b50*/  @!P1 BRA `(.L_x_26) ;  /* 0x0000006000b49947 */ /* 0x002fea0003800000 */
.L_x_25:
[----:B------:R-:W-:Y:S01]  /*1b60*/  ULEA UR6, UR5, UR45, 0xa ;  /* 0x0000002d05067291 */ /* 0x000fe2000f8e503f */
[----:B------:R-:W-:Y:S01]  /*1b70*/  WARPGROUP.ARRIVE ;  /* 0x00000000000079c5 */ /* 0x000fe20000000000 */
[----:B------:R-:W-:Y:S01]  /*1b80*/  ULEA UR7, UR5, UR4, 0xa ;  /* 0x0000000405077291 */ /* 0x000fe2000f8e503f */
[----:B------:R-:W-:Y:S01]  /*1b90*/  UMOV UR9, 0x40000040 ;  /* 0x4000004000097882 */ /* 0x000fe20000000000 */
[----:B------:R-:W-:-:S03]  /*1ba0*/  UMOV UR11, 0x40000040 ;  /* 0x40000040000b7882 */ /* 0x000fc60000000000 */
[----:B------:R-:W-:Y:S02]  /*1bb0*/  UMOV UR8, UR6 ;  /* 0x0000000600087c82 */ /* 0x000fe40008000000 */
[----:B------:R-:W-:Y:S02]  /*1bc0*/  UMOV UR10, UR7 ;  /* 0x00000007000a7c82 */ /* 0x000fe40008000000 */
[----:B------:R-:W-:Y:S01]  /*1bd0*/  HGMMA.64x128x16.F32 R24, gdesc[UR8].tnspA, R24, gsb0 ;  /* 0x21e00000081879f0 */ /* 0x000fe20008000818 */
[----:B------:R-:W-:Y:S02]  /*1be0*/  UIADD3 UR8, UR6, 0x80, URZ ;  /* 0x0000008006087890 */ /* 0x000fe4000fffe03f */
[----:B------:R-:W-:Y:S01]  /*1bf0*/  UIADD3 UR10, UR7, 0x2, URZ ;  /* 0x00000002070a7890 */ /* 0x000fe2000fffe03f */
[----:B------:R-:W-:Y:S01]  /*1c00*/  UMOV UR9, 0x40000040 ;  /* 0x4000004000097882 */ /* 0x000fe20000000000 */
[----:B------:R-:W-:Y:S01]  /*1c10*/  UMOV UR11, 0x40000040 ;  /* 0x40000040000b7882 */ /* 0x000fe20000000000 */
[----:B------:R-:W-:-:S02]  /*1c20*/  WARPGROUP.DEPBAR.LE gsb0, 0x0 ;  /* 0x00008000000079c5 */ /* 0x000fc40000010000 */
        /* <DEDUP_REMOVED lines=18> */
[----:B------:R-:W-:Y:S01]  /*1d50*/  BPT.TRAP 0x1 ;  /* 0x000000040000795c */ /* 0x000fe20000300000 */
.L_x_27:
[----:B------:R-:W-:-:S13]  /*1d60*/  ISETP.NE.AND P1, PT, R22, RZ, PT ;  /* 0x000000ff1600720c */ /* 0x000fda0003f25270 */
[----:B01----:R-:W-:-:S04]  /*1d70*/  @P1 IMAD R4, R3, 0x8, R6 ;  /* 0x0000000803041824 */ /* 0x003fc800078e0206 */
[----:B------:R-:W-:-:S05]  /*1d80*/  @P1 VIADD R4, R4, 0x20 ;  /* 0x0000002004041836 */ /* 0x000fca0000000000 */
[----:B------:R-:W-:-:S04]  /*1d90*/  @P1 PRMT R4, R19, 0x654, R4 ;  /* 0x0000065413041816 */ /* 0x000fc80000000004 */
[----:B------:R0:W-:Y:S01]  /*1da0*/  @P1 SYNCS.ARRIVE.TRANS64.RED.A1T0 RZ, [R4+URZ], RZ ;  /* 0x000000ff04ff19a7 */ /* 0x0001e2000810043f */
[----:B------:R-:W-:-:S13]  /*1db0*/  ISETP.GT.U32.AND P1, PT, R18, 0x1, PT ;  /* 0x000000011200780c */ /* 0x000fda0003f24070 */
[----:B0-----:R-:W-:Y:S05]  /*1dc0*/  @P1 BRA `(.L_x_28) ;  /* 0x0000000000041947 */ /* 0x001fea0003800000 */
[----:B------:R-:W-:Y:S01]  /*1dd0*/  BPT.TRAP 0x1 ;  /* 0x000000040000795c */ /* 0x000fe20000300000 */
.L_x_28:
[----:B------:R-:W-:Y:S01]  /*1de0*/  UIADD3 UR5, UR5, 0x1, URZ ;  /* 0x0000000105057890 */ /* 0x000fe2000fffe03f */
[C---:B------:R-:W-:Y:S01]  /*1df0*/  ISETP.GT.AND P2, PT, R0.reuse, 0x1, PT ;  /* 0x000000010000780c */ /* 0x040fe20003f44270 */
[----:B------:R-:W-:Y:S02]  /*1e00*/  VIADD R3, R3, 0x1 ;  /* 0x0000000103037836 */ /* 0x000fe40000000000 */
[----:B------:R-:W-:Y:S01]  /*1e10*/  UISETP.NE.AND UP0, UPT, UR5, 0x4, UPT ;  /* 0x000000040500788c */ /* 0x000fe2000bf05270 */
[----:B------:R-:W-:Y:S02]  /*1e20*/  VIADD R0, R0, 0xffffffff ;  /* 0xffffffff00007836 */ /* 0x000fe40000000000 */
[C---:B------:R-:W-:Y:S01]  /*1e30*/  ISETP.NE.AND P1, PT, R3.reuse, 0x4, PT ;  /* 0x000000040300780c */ /* 0x040fe20003f25270 */
[----:B------:R-:W-:Y:S02]  /*1e40*/  USEL UR6, URZ, 0x1, UP0 ;  /* 0x000000013f067887 */ /* 0x000fe40008000000 */
[----:B------:R-:W-:Y:S01]  /*1e50*/  USEL UR5, UR5, URZ, UP0 ;  /* 0x0000003f05057287 */ /* 0x000fe20008000000 */
[----:B------:R-:W-:-:S03]  /*1e60*/  SEL R3, R3, RZ, P1 ;  /* 0x000000ff03037207 */ /* 0x000fc60000800000 */
[----:B------:R-:W-:Y:S01]  /*1e70*/  LOP3.LUT R7, R7, UR6, RZ, 0x3c, !PT ;  /* 0x0000000607077c12 */ /* 0x000fe2000f8e3cff */
[----:B------:R-:W-:Y:S07]  /*1e80*/  @P2 BRA `(.L_x_29) ;  /* 0xfffffff800f82947 */ /* 0x000fee000383ffff */
.L_x_22:
[----:B01----:R-:W0:Y:S02]  /*1e90*/  LDC R0, c[0x0][0x28c] ;  /* 0x0000a300ff007b82 */ /* 0x003e240000000800 */
[----:B0-----:R-:W-:-:S13]  /*1ea0*/  ISETP.GE.AND P1, PT, R0, 0x1, PT ;  /* 0x000000010000780c */ /* 0x001fda0003f26270 */
[----:B------:R-:W-:Y:S05]  /*1eb0*/  @!P1 BRA `(.L_x_30) ;  /* 0x0000000000389947 */ /* 0x000fea0003800000 */
[----:B------:R-:W-:Y:S05]  /*1ec0*/  @!P0 BRA `(.L_x_31) ;  /* 0x0000000000048947 */ /* 0x000fea0003800000 */
[----:B------:R-:W-:Y:S01]  /*1ed0*/  BPT.TRAP 0x1 ;  /* 0x000000040000795c */ /* 0x000fe20000300000 */
.L_x_31:
[----:B------:R-:W-:-:S13]  /*1ee0*/  ISETP.NE.AND P0, PT, R22, RZ, PT ;  /* 0x000000ff1600720c */ /* 0x000fda0003f05270 */
[----:B------:R-:W-:-:S05]  /*1ef0*/  VOTEU.ANY UP0, P0 ;  /* 0x00000000003f7886 */ /* 0x000fca0000000100 */
[----:B------:R-:W-:-:S06]  /*1f00*/  @UP0 UIADD3 UR4, UR44, UR41, URZ ;  /* 0x000000292c040290 */ /* 0x000fcc000fffe03f */
[----:B------:R-:W-:-:S04]  /*1f10*/  IMAD.U32 R0, RZ, RZ, UR4 ;  /* 0x00000004ff007e24 */ /* 0x000fc8000f8e00ff */
[----:B------:R-:W-:-:S05]  /*1f20*/  @P0 IMAD.SHL.U32 R0, R0, 0x8, RZ ;  /* 0x0000000800000824 */ /* 0x000fca00078e00ff */
[----:B------:R-:W-:-:S04]  /*1f30*/  @P0 LOP3.LUT R0, R0, 0x18, RZ, 0xc0, !PT ;  /* 0x0000001800000812 */ /* 0x000fc800078ec0ff */
[----:B------:R-:W-:-:S04]  /*1f40*/  @P0 IADD3 R0, R6, 0x20, R0 ;  /* 0x0000002006000810 */ /* 0x000fc80007ffe000 */
[----:B------:R-:W-:-:S04]  /*1f50*/  @P0 PRMT R0, R19, 0x654, R0 ;  /* 0x0000065413000816 */ /* 0x000fc80000000000 */
[----:B------:R0:W-:Y:S01]  /*1f60*/  @P0 SYNCS.ARRIVE.TRANS64.RED.A1T0 RZ, [R0+URZ], RZ ;  /* 0x000000ff00ff09a7 */ /* 0x0001e2000810043f */
[----:B------:R-:W-:-:S13]  /*1f70*/  ISETP.GT.U32.AND P0, PT, R18, 0x1, PT ;  /* 0x000000011200780c */ /* 0x000fda0003f04070 */
[----:B0-----:R-:W-:Y:S05]  /*1f80*/  @P0 BRA `(.L_x_30) ;  /* 0x0000000000040947 */ /* 0x001fea0003800000 */
[----:B------:R-:W-:Y:S01]  /*1f90*/  BPT.TRAP 0x1 ;  /* 0x000000040000795c */ /* 0x000fe20000300000 */
.L_x_30:
[----:B------:R-:W-:Y:S01]  /*1fa0*/  IMAD.SHL.U32 R100, R100, 0x80, RZ ;  /* 0x0000008064647824 */ /* 0x000fe200078e00ff */
[----:B------:R-:W-:Y:S01]  /*1fb0*/  ULDC UR6, c[0x0][0x288] ;  /* 0x0000a20000067ab9 */ /* 0x000fe20000000800 */
[----:B------:R-:W-:Y:S01]  /*1fc0*/  SHF.R.S32.HI R11, RZ, 0x1f, R101 ;  /* 0x0000001fff0b7819 */ /* 0x000fe20000011465 */
[C---:B------:R-:W-:Y:S01]  /*1fd0*/  IMAD.SHL.U32 R6, R103.reuse, 0x80, RZ ;  /* 0x0000008067067824 */ /* 0x040fe200078e00ff */
[----:B------:R-:W-:Y:S01]  /*1fe0*/  ULDC.64 UR4, c[0x0][0x5d0] ;  /* 0x0001740000047ab9 */ /* 0x000fe20000000a00 */
[C---:B------:R-:W-:Y:S01]  /*1ff0*/  LOP3.LUT R8, R100.reuse, 0x6, R95, 0xf8, !PT ;  /* 0x0000000664087812 */ /* 0x040fe200078ef85f */
[----:B------:R-:W-:Y:S01]  /*2000*/  IMAD.WIDE R104, R103, 0x80, R88 ;  /* 0x0000008067687825 */ /* 0x000fe200078e0258 */
[----:B------:R-:W-:Y:S01]  /*2010*/  ISETP.GE.AND P0, PT, R100, UR6, PT ;  /* 0x0000000664007c0c */ /* 0x000fe2000bf06270 */
[----:B------:R-:W-:Y:S01]  /*2020*/  ULDC UR6, c[0x0][0x284] ;  /* 0x0000a10000067ab9 */ /* 0x000fe20000000800 */
[----:B------:R-:W-:Y:S01]  /*2030*/  SHF.R.S32.HI R9, RZ, 0x1f, R8 ;  /* 0x0000001fff097819 */ /* 0x000fe20000011408 */
[----:B------:R-:W-:Y:S01]  /*2040*/  IMAD R0, R11, UR4, RZ ;  /* 0x000000040b007c24 */ /* 0x000fe2000f8e02ff */
[----:B------:R-:W-:-:S03]  /*2050*/  ISETP.GE.OR P0, PT, R6, UR6, P0 ;  /* 0x0000000606007c0c */ /* 0x000fc60008706670 */
[C---:B------:R-:W-:Y:S02]  /*2060*/  IMAD R3, R101.reuse, UR5, R0 ;  /* 0x0000000565037c24 */ /* 0x040fe4000f8e0200 */
[----:B------:R-:W-:Y:S01]  /*2070*/  IMAD.WIDE.U32 R4, R101, UR4, R8 ;  /* 0x0000000465047c25 */ /* 0x000fe2000f8e0008 */
[----:B------:R-:W-:-:S03]  /*2080*/  ULDC.64 UR4, c[0x0][0x5c8] ;  /* 0x0001720000047ab9 */ /* 0x000fc60000000a00 */
[----:B------:R-:W-:Y:S02]  /*2090*/  IMAD R7, R105, UR4, RZ ;  /* 0x0000000469077c24 */ /* 0x000fe4000f8e02ff */
[----:B------:R-:W-:Y:S02]  /*20a0*/  IMAD.IADD R5, R5, 0x1, R3 ;  /* 0x0000000105057824 */ /* 0x000fe400078e0203 */
[C---:B------:R-:W-:Y:S02]  /*20b0*/  IMAD R7, R104.reuse, UR5, R7 ;  /* 0x0000000568077c24 */ /* 0x040fe4000f8e0207 */
[----:B------:R-:W-:-:S04]  /*20c0*/  IMAD.WIDE.U32 R106, R104, UR4, R4 ;  /* 0x00000004686a7c25 */ /* 0x000fc8000f8e0004 */
[----:B------:R-:W-:Y:S01]  /*20d0*/  IMAD.MOV.U32 R0, RZ, RZ, -0x1 ;  /* 0xffffffffff007424 */ /* 0x000fe200078e00ff */
[----:B------:R-:W-:Y:S06]  /*20e0*/  @P0 BRA `(.L_x_32) ;  /* 0x00000040001c0947 */ /* 0x000fec0003800000 */
[----:B-----5:R-:W-:Y:S01]  /*20f0*/  FSETP.NEU.AND P0, PT, R90, RZ, PT ;  /* 0x000000ff5a00720b */ /* 0x020fe20003f0d000 */
[----:B------:R-:W-:Y:S01]  /*2100*/  IMAD.IADD R4, R94, 0x1, -R100 ;  /* 0x000000015e047824 */ /* 0x000fe200078e0a64 */
[----:B------:R-:W-:Y:S01]  /*2110*/  BSSY B0, `(.L_x_32) ;  /* 0x0000404000007945 */ /* 0x000fe20003800000 */
[----:B------:R-:W-:Y:S02]  /*2120*/  IMAD.IADD R3, R99, 0x1, -R6 ;  /* 0x0000000163037824 */ /* 0x000fe400078e0a06 */
[----:B------:R-:W-:Y:S01]  /*2130*/  IMAD.IADD R103, R107, 0x1, R7 ;  /* 0x000000016b677824 */ /* 0x000fe200078e0207 */
[----:B------:R-:W-:-:S04]  /*2140*/  ISETP.GT.AND P2, PT, R4, RZ, PT ;  /* 0x000000ff0400720c */ /* 0x000fc80003f44270 */
[----:B------:R-:W-:-:S03]  /*2150*/  ISETP.GT.AND P1, PT, R3, RZ, P2 ;  /* 0x000000ff0300720c */ /* 0x000fc60001724270 */
[----:B------:R-:W-:Y:S10]  /*2160*/  @!P0 BRA `(.L_x_33) ;  /* 0x0000002c00288947 */ /* 0x000ff40003800000 */
[----:B------:R-:W0:Y:S01]  /*2170*/  LDC.64 R110, c[0x0][0x5b8] ;  /* 0x00016e00ff6e7b82 */ /* 0x000e220000000a00 */
[----:B------:R-:W-:-:S07]  /*2180*/  ULDC.64 UR4, c[0x0][0x5c0] ;  /* 0x0001700000047ab9 */ /* 0x000fce0000000a00 */
[----:B------:R-:W1:Y:S08]  /*2190*/  LDC.64 R112, c[0x0][0x5b0] ;  /* 0x00016c00ff707b82 */ /* 0x000e700000000a00 */
[----:B------:R-:W2:Y:S01]  /*21a0*/  LDC.64 R114, c[0x0][0x5a8] ;  /* 0x00016a00ff727b82 */ /* 0x000ea20000000a00 */
[-C--:B0-----:R-:W-:Y:S02]  /*21b0*/  IMAD R6, R11, R110.reuse, RZ ;  /* 0x0000006e0b067224 */ /* 0x081fe400078e02ff */
[----:B------:R-:W-:-:S04]  /*21c0*/  IMAD.WIDE.U32 R108, R101, R110, R8 ;  /* 0x0000006e656c7225 */ /* 0x000fc800078e0008 */
[----:B------:R-:W-:Y:S02]  /*21d0*/  IMAD R107, R101, R111, R6 ;  /* 0x0000006f656b7224 */ /* 0x000fe400078e0206 */
[-C--:B-1----:R-:W-:Y:S02]  /*21e0*/  IMAD R5, R105, R112.reuse, RZ ;  /* 0x0000007069057224 */ /* 0x082fe400078e02ff */
[----:B------:R-:W-:Y:S02]  /*21f0*/  IMAD.IADD R13, R109, 0x1, R107 ;  /* 0x000000016d0d7824 */ /* 0x000fe400078e026b */
[----:B------:R-:W-:Y:S02]  /*2200*/  IMAD.MOV.U32 R12, RZ, RZ, R108 ;  /* 0x000000ffff0c7224 */ /* 0x000fe400078e006c */
[C---:B------:R-:W-:Y:S02]  /*2210*/  IMAD R111, R104.reuse, R113, R5 ;  /* 0x00000071686f7224 */ /* 0x040fe400078e0205 */
[----:B------:R-:W-:-:S04]  /*2220*/  IMAD.WIDE.U32 R6, R104, R112, R12 ;  /* 0x0000007068067225 */ /* 0x000fc800078e000c */
[----:B------:R-:W-:Y:S01]  /*2230*/  IMAD.IADD R5, R7, 0x1, R111 ;  /* 0x0000000107057824 */ /* 0x000fe200078e026f */
[----:B--2---:R-:W-:-:S04]  /*2240*/  LEA R14, P0, R6, R114, 0x1 ;  /* 0x00000072060e7211 */ /* 0x004fc800078008ff */
[----:B------:R-:W-:-:S05]  /*2250*/  LEA.HI.X R15, R6, R115, R5, 0x1, P0 ;  /* 0x00000073060f7211 */ /* 0x000fca00000f0c05 */
[----:B------:R0:W2:Y:S01]  /*2260*/  @P1 LDG.E.LTC128B.U16 R5, desc[UR38][R14.64] ;  /* 0x000000260e051981 */ /* 0x0000a2000c1e1520 */
[----:B------:R-:W-:Y:S01]  /*2270*/  LEA R10, P0, R106, UR4, 0x1 ;  /* 0x000000046a0a7c11 */ /* 0x000fe2000f8008ff */
[----:B------:R-:W-:Y:S01]  /*2280*/  IMAD.WIDE.U32 R6, R104, R112, R8 ;  /* 0x0000007068067225 */ /* 0x000fe200078e0008 */
[----:B------:R-:W-:Y:S03]  /*2290*/  BSSY B1, `(.L_x_34) ;  /* 0x0000012000017945 */ /* 0x000fe60003800000 */
[----:B------:R-:W-:Y:S02]  /*22a0*/  IMAD.IADD R7, R111, 0x1, R7 ;  /* 0x000000016f077824 */ /* 0x000fe400078e0207 */
[----:B------:R-:W-:Y:S01]  /*22b0*/  IMAD.WIDE.U32 R20, R101, R110, R6 ;  /* 0x0000006e65147225 */ /* 0x000fe200078e0006 */
[----:B0-----:R-:W-:-:S03]  /*22c0*/  SHF.L.U64.HI R15, R112, 0x3, R113 ;  /* 0x00000003700f7819 */ /* 0x001fc60000010271 */
[----:B------:R-:W-:Y:S01]  /*22d0*/  IMAD.IADD R7, R107, 0x1, R21 ;  /* 0x000000016b077824 */ /* 0x000fe200078e0215 */
[----:B------:R-:W-:Y:S01]  /*22e0*/  LEA R6, P4, R20, R114, 0x1 ;  /* 0x0000007214067211 */ /* 0x000fe200078808ff */
[----:B------:R-:W-:-:S03]  /*22f0*/  IMAD.SHL.U32 R14, R112, 0x8, RZ ;  /* 0x00000008700e7824 */ /* 0x000fc600078e00ff */
[----:B------:R-:W-:Y:S01]  /*2300*/  LEA.HI.X R7, R20, R115, R7, 0x1, P4 ;  /* 0x0000007314077211 */ /* 0x000fe200020f0c07 */
[----:B--2---:R-:W-:-:S05]  /*2310*/  HADD2.F32 R11, -RZ, R5.H0_H0 ;  /* 0x20000005ff0b7230 */ /* 0x004fca0000004100 */
[----:B------:R-:W-:-:S04]  /*2320*/  FMUL R11, R11, R90 ;  /* 0x0000005a0b0b7220 */ /* 0x000fc80000400000 */
[----:B------:R-:W-:Y:S01]  /*2330*/  FFMA R24, R24, R23, R11 ;  /* 0x0000001718187223 */ /* 0x000fe2000000000b */
[----:B------:R-:W-:Y:S02]  /*2340*/  LEA.HI.X R11, R106, UR5, R103, 0x1, P0 ;  /* 0x000000056a0b7c11 */ /* 0x000fe400080f0c67 */
[----:B------:R-:W-:Y:S02]  /*2350*/  ISETP.GT.AND P0, PT, R4, 0x1, PT ;  /* 0x000000010400780c */ /* 0x000fe40003f04270 */
[----:B------:R-:W-:Y:S02]  /*2360*/  F2FP.F16.F32.PACK_AB R24, RZ, R24 ;  /* 0x00000018ff18723e */ /* 0x000fe400000000ff */
[----:B------:R-:W-:-:S03]  /*2370*/  ISETP.GT.AND P3, PT, R3, RZ, P0 ;  /* 0x000000ff0300720c */ /* 0x000fc60000764270 */
[----:B------:R0:W-:Y:S10]  /*2380*/  @P1 STG.E.U16 desc[UR38][R10.64], R24 ;  /* 0x000000180a001986 */ /* 0x0001f4000c101526 */
[----:B------:R-:W-:Y:S05]  /*2390*/  @!P3 BRA `(.L_x_35) ;  /* 0x000000000004b947 */ /* 0x000fea0003800000 */
[----:B------:R1:W5:Y:S02]  /*23a0*/  LDG.E.LTC128B.U16 R5, desc[UR38][R6.64+0x2] ;  /* 0x0000022606057981 */ /* 0x000364000c1e1520 */
.L_x_35:
[----:B------:R-:W-:Y:S05]  /*23b0*/  BSYNC B1 ;  /* 0x0000000000017941 */ /* 0x000fea0003800000 */
.L_x_34:
[----:B-----5:R-:W-:Y:S01]  /*23c0*/  HADD2.F32 R103, -RZ, R5.H0_H0 ;  /* 0x20000005ff677230 */ /* 0x020fe20000004100 */
[----:B------:R-:W-:Y:S01]  /*23d0*/  ISETP.GT.AND P2, PT, R3, 0x8, P2 ;  /* 0x000000080300780c */ /* 0x000fe20001744270 */
[----:B------:R-:W-:Y:S01]  /*23e0*/  IMAD.WIDE.U32 R20, R104, R112, R14 ;  /* 0x0000007068147225 */ /* 0x000fe200078e000e */
[----:B0-----:R-:W-:-:S03]  /*23f0*/  PRMT R24, R5, 0x7610, R24 ;  /* 0x0000761005187816 */ /* 0x001fc60000000018 */
[----:B------:R-:W-:Y:S01]  /*2400*/  FMUL R12, R103, R90 ;  /* 0x0000005a670c7220 */ /* 0x000fe20000400000 */
[----:B------:R-:W-:Y:S01]  /*2410*/  IMAD.IADD R111, R111, 0x1, R21 ;  /* 0x000000016f6f7824 */ /* 0x000fe200078e0215 */
[----:B------:R-:W-:Y:S02]  /*2420*/  IADD3 R108, P1, R108, R20, RZ ;  /* 0x000000146c6c7210 */ /* 0x000fe40007f3e0ff */
[----:B------:R-:W-:-:S03]  /*2430*/  FFMA R12, R25, R23, R12 ;  /* 0x00000017190c7223 */ /* 0x000fc6000000000c */
[----:B------:R-:W-:Y:S01]  /*2440*/  IMAD.X R13, R111, 0x1, R13, P1 ;  /* 0x000000016f0d7824 */ /* 0x000fe200008e060d */
[C---:B------:R-:W-:Y:S02]  /*2450*/  LEA R14, P1, R108.reuse, R114, 0x1 ;  /* 0x000000726c0e7211 */ /* 0x040fe400078208ff */
[----:B------:R-:W-:Y:S02]  /*2460*/  F2FP.F16.F32.PACK_AB R12, RZ, R12 ;  /* 0x0000000cff0c723e */ /* 0x000fe400000000ff */
[----:B------:R-:W-:Y:S02]  /*2470*/  LEA.HI.X R15, R108, R115, R13, 0x1, P1 ;  /* 0x000000736c0f7211 */ /* 0x000fe400008f0c0d */
[----:B------:R-:W-:-:S05]  /*2480*/  PRMT R21, R12, 0x7610, R21 ;  /* 0x000076100c157816 */ /* 0x000fca0000000015 */
[----:B------:R0:W-:Y:S04]  /*2490*/  @P3 STG.E.U16 desc[UR38][R10.64+0x2], R21 ;  /* 0x000002150a003986 */ /* 0x0001e8000c101526 */
[----:B------:R-:W2:Y:S01]  /*24a0*/  @P2 LDG.E.LTC128B.U16 R24, desc[UR38][R14.64] ;  /* 0x000000260e182981 */ /* 0x000ea2000c1e1520 */
[----:B------:R-:W-:Y:S01]  /*24b0*/  IADD3 R20, P1, R8, R20, RZ ;  /* 0x0000001408147210 */ /* 0x000fe20007f3e0ff */
[----:B------:R-:W-:Y:S01]  /*24c0*/  BSSY B1, `(.L_x_36) ;  /* 0x0000011000017945 */ /* 0x000fe20003800000 */
[----:B------:R-:W-:Y:S02]  /*24d0*/  SHF.L.U64.HI R13, R91, 0x1, R92 ;  /* 0x000000015b0d7819 */ /* 0x000fe4000001025c */
[----:B------:R-:W-:Y:S01]  /*24e0*/  ISETP.GT.AND P0, PT, R3, 0x8, P0 ;  /* 0x000000080300780c */ /* 0x000fe20000704270 */
[----:B0-----:R-:W-:Y:S01]  /*24f0*/  IMAD.X R21, R9, 0x1, R111, P1 ;  /* 0x0000000109157824 */ /* 0x001fe200008e066f */
[----:B------:R-:W-:Y:S01]  /*2500*/  LEA R12, P1, R91, R10, 0x1 ;  /* 0x0000000a5b0c7211 */ /* 0x000fe200078208ff */
[----:B------:R-:W-:-:S04]  /*2510*/  IMAD.WIDE.U32 R20, R101, R110, R20 ;  /* 0x0000006e65147225 */ /* 0x000fc800078e0014 */
[----:B------:R-:W-:Y:S01]  /*2520*/  IMAD.X R13, R13, 0x1, R11, P1 ;  /* 0x000000010d0d7824 */ /* 0x000fe200008e060b */
[----:B------:R-:W-:Y:S01]  /*2530*/  LEA R8, P3, R20, R114, 0x1 ;  /* 0x0000007214087211 */ /* 0x000fe200078608ff */
[----:B------:R-:W-:-:S05]  /*2540*/  IMAD.IADD R9, R107, 0x1, R21 ;  /* 0x000000016b097824 */ /* 0x000fca00078e0215 */
[----:B------:R-:W-:Y:S01]  /*2550*/  LEA.HI.X R9, R20, R115, R9, 0x1, P3 ;  /* 0x0000007314097211 */ /* 0x000fe200018f0c09 */
[----:B--2---:R-:W-:-:S05]  /*2560*/  HADD2.F32 R5, -RZ, R24.H0_H0 ;  /* 0x20000018ff057230 */ /* 0x004fca0000004100 */
[----:B------:R-:W-:-:S04]  /*2570*/  FMUL R5, R5, R90 ;  /* 0x0000005a05057220 */ /* 0x000fc80000400000 */
[----:B------:R-:W-:-:S05]  /*2580*/  FFMA R5, R26, R23, R5 ;  /* 0x000000171a057223 */ /* 0x000fca0000000005 */
[----:B------:R-:W-:-:S05]  /*2590*/  F2FP.F16.F32.PACK_AB R5, RZ, R5 ;  /* 0x00000005ff05723e */ /* 0x000fca00000000ff */
[----:B------:R0:W-:Y:S01]  /*25a0*/  @P2 STG.E.U16 desc[UR38][R12.64], R5 ;  /* 0x000000050c002986 */ /* 0x0001e2000c101526 */
[----:B------:R-:W-:Y:S05]  /*25b0*/  @!P0 BRA `(.L_x_37) ;  /* 0x0000000000048947 */ /* 0x000fea0003800000 */
[----:B------:R2:W5:Y:S02]  /*25c0*/  LDG.E.LTC128B.U16 R24, desc[UR38][R8.64+0x2] ;  /* 0x0000022608187981 */ /* 0x000564000c1e1520 */
.L_x_37:
[----:B------:R-:W-:Y:S05]  /*25d0*/  BSYNC B1 ;  /* 0x0000000000017941 */ /* 0x000fea0003800000 */
.L_x_36:
[----:B0----5:R-:W-:Y:S01]  /*25e0*/  HADD2.F32 R5, -RZ, R24.H0_H0 ;  /* 0x20000018ff057230 */ /* 0x021fe20000004100 */
[----:B------:R-:W-:Y:S01]  /*25f0*/  ISETP.GT.AND P1, PT, R4, 0x8, PT ;  /* 0x000000080400780c */ /* 0x000fe20003f24270 */
[----:B------:R-:W-:Y:S03]  /*2600*/  BSSY B1, `(.L_x_38) ;  /* 0x0000008000017945 */ /* 0x000fe60003800000 */
[----:B------:R-:W-:Y:S01]  /*2610*/  FMUL R14, R5, R90 ;  /* 0x0000005a050e7220 */ /* 0x000fe20000400000 */
[----:B------:R-:W-:-:S03]  /*2620*/  ISETP.GT.AND P2, PT, R3, RZ, P1 ;  /* 0x000000ff0300720c */ /* 0x000fc60000f44270 */
[----:B------:R-:W-:-:S05]  /*2630*/  FFMA R14, R27, R23, R14 ;  /* 0x000000171b0e7223 */ /* 0x000fca000000000e */
[----:B------:R-:W-:-:S05]  /*2640*/  F2FP.F16.F32.PACK_AB R14, RZ, R14 ;  /* 0x0000000eff0e723e */ /* 0x000fca00000000ff */
[----:B------:R0:W-:Y:S01]  /*2650*/  @P0 STG.E.U16 desc[UR38][R12.64+0x2], R14 ;  /* 0x0000020e0c000986 */ /* 0x0001e2000c101526 */
[----:B------:R-:W-:Y:S05]  /*2660*/  @!P2 BRA `(.L_x_39) ;  /* 0x000000000004a947 */ /* 0x000fea0003800000 */
[----:B------:R3:W5:Y:S02]  /*2670*/  LDG.E.LTC128B.U16 R24, desc[UR38][R6.64+0x10] ;  /* 0x0000102606187981 */ /* 0x000764000c1e1520 */
.L_x_39:
[----:B------:R-:W-:Y:S05]  /*2680*/  BSYNC B1 ;  /* 0x0000000000017941 */ /* 0x000fea0003800000 */
.L_x_38:
[----:B-----5:R-:W-:Y:S01]  /*2690*/  HADD2.F32 R5, -RZ, R24.H0_H0 ;  /* 0x20000018ff057230 */ /* 0x020fe20000004100 */
        /* <DEDUP_REMOVED lines=9> */
.L_x_41:
[----:B------:R-:W-:Y:S05]  /*2730*/  BSYNC B1 ;  /* 0x0000000000017941 */ /* 0x000fea0003800000 */
.L_x_40:
[----:B----45:R-:W-:Y:S01]  /*2740*/  HADD2.F32 R5, -RZ, R24.H0_H0 ;  /* 0x20000018ff057230 */ /* 0x030fe20000004100 */
[----:B------:R-:W-:Y:S01]  /*2750*/  ISETP.GT.AND P1, PT, R3, 0x8, P1 ;  /* 0x000000080300780c */ /* 0x000fe20000f24270 */
[----:B------:R-:W-:Y:S03]  /*2760*/  BSSY B1, `(.L_x_42) ;  /* 0x0000007000017945 */ /* 0x000fe60003800000 */
[----:B0-----:R-:W-:-:S04]  /*2770*/  FMUL R14, R5, R90 ;  /* 0x0000005a050e7220 */ /* 0x001fc80000400000 */
[----:B------:R-:W-:-:S05]  /*2780*/  FFMA R14, R29, R23, R14 ;  /* 0x000000171d0e7223 */ /* 0x000fca000000000e */
[----:B------:R-:W-:-:S05]  /*2790*/  F2FP.F16.F32.PACK_AB R14, RZ, R14 ;  /* 0x0000000eff0e723e */ /* 0x000fca00000000ff */
[----:B------:R0:W-:Y:S01]  /*27a0*/  @P3 STG.E.U16 desc[UR38][R10.64+0x12], R14 ;  /* 0x0000120e0a003986 */ /* 0x0001e2000c101526 */
[----:B------:R-:W-:Y:S05]  /*27b0*/  @!P1 BRA `(.L_x_43) ;  /* 0x0000000000049947 */ /* 0x000fea0003800000 */
[----:B------:R4:W5:Y:S02]  /*27c0*/  LDG.E.LTC128B.U16 R24, desc[UR38][R8.64+0x10] ;  /* 0x0000102608187981 */ /* 0x000964000c1e1520 */
.L_x_43:
[----:B------:R-:W-:Y:S05]  /*27d0*/  BSYNC B1 ;  /* 0x0000000000017941 */ /* 0x000fea0003800000 */
.L_x_42:
[----:B-----5:R-:W-:Y:S01]  /*27e0*/  HADD2.F32 R5, -RZ, R24.H0_H0 ;  /* 0x20000018ff057230 */ /* 0x020fe20000004100 */
[----:B------:R-:W-:Y:S01]  /*27f0*/  ISETP.GT.AND P0, PT, R3, 0x8, P0 ;  /* 0x000000080300780c */ /* 0x000fe20000704270 */
[----:B------:R-:W-:Y:S03]  /*2800*/  BSSY B1, `(.L_x_44) ;  /* 0x0000007000017945 */ /* 0x000fe60003800000 */
[----:B------:R-:W-:-:S04]  /*2810*/  FMUL R5, R5, R90 ;  /* 0x0000005a05057220 */ /* 0x000fc80000400000 */
[----:B------:R-:W-:-:S05]  /*2820*/  FFMA R5, R30, R23, R5 ;  /* 0x000000171e057223 */ /* 0x000fca0000000005 */
[----:B------:R-:W-:-:S05]  /*2830*/  F2FP.F16.F32.PACK_AB R5, RZ, R5 ;  /* 0x00000005ff05723e */ /* 0x000fca00000000ff */
[----:B------:R0:W-:Y:S01]  /*2840*/  @P1 STG.E.U16 desc[UR38][R12.64+0x10], R5 ;  /* 0x000010050c001986 */ /* 0x0001e2000c101526 */
[----:B------:R-:W-:Y:S05]  /*2850*/  @!P0 BRA `(.L_x_45) ;  /* 0x0000000000048947 */ /* 0x000fea0003800000 */
[----:B------:R0:W5:Y:S02]  /*2860*/  LDG.E.LTC128B.U16 R24, desc[UR38][R8.64+0x12] ;  /* 0x0000122608187981 */ /* 0x000164000c1e1520 */
.L_x_45:
[----:B------:R-:W-:Y:S05]  /*2870*/  BSYNC B1 ;  /* 0x0000000000017941 */ /* 0x000fea0003800000 */
.L_x_44:
        /* <DEDUP_REMOVED lines=10> */
.L_x_47:
[----:B------:R-:W-:Y:S05]  /*2920*/  BSYNC B1 ;  /* 0x0000000000017941 */ /* 0x000fea0003800000 */
.L_x_46:
        /* <DEDUP_REMOVED lines=10> */
.L_x_49:
[----:B------:R-:W-:Y:S05]  /*29d0*/  BSYNC B1 ;  /* 0x0000000000017941 */ /* 0x000fea0003800000 */
.L_x_48:
[----:B0----5:R-:W-:Y:S01]  /*29e0*/  HADD2.F32 R5, -RZ, R24.H0_H0 ;  /* 0x20000018ff057230 */ /* 0x021fe20000004100 */
        /* <DEDUP_REMOVED lines=8> */
.L_x_51:
[----:B------:R-:W-:Y:S05]  /*2a70*/  BSYNC B1 ;  /* 0x0000000000017941 */ /* 0x000fea0003800000 */
.L_x_50:
        /* <DEDUP_REMOVED lines=9> */
.L_x_53:
[----:B------:R-:W-:Y:S05]  /*2b10*/  BSYNC B1 ;  /* 0x0000000000017941 */ /* 0x000fea0003800000 */
.L_x_52:
        /* <DEDUP_REMOVED lines=10> */
.L_x_55:
[----:B------:R-:W-:Y:S05]  /*2bc0*/  BSYNC B1 ;  /* 0x0000000000017941 */ /* 0x000fea0003800000 */
.L_x_54:
        /* <DEDUP_REMOVED lines=10> */
.L_x_57:
[----:B------:R-:W-:Y:S05]  /*2c70*/  BSYNC B1 ;  /* 0x0000000000017941 */ /* 0x000fea0003800000 */
.L_x_56:
        /* <DEDUP_REMOVED lines=9> */
.L_x_59:
[----:B------:R-:W-:Y:S05]  /*2d10*/  BSYNC B1 ;  /* 0x0000000000017941 */ /* 0x000fea0003800000 */
.L_x_58:
        /* <DEDUP_REMOVED lines=9> */
.L_x_61:
[----:B------:R-:W-:Y:S05]  /*2db0*/  BSYNC B1 ;  /* 0x0000000000017941 */ /* 0x000fea0003800000 */
.L_x_60:
        /* <DEDUP_REMOVED lines=10> */
.L_x_63:
[----:B------:R-:W-:Y:S05]  /*2e60*/  BSYNC B1 ;  /* 0x0000000000017941 */ /* 0x000fea0003800000 */
.L_x_62:
        /* <DEDUP_REMOVED lines=10> */
.L_x_65:
[----:B------:R-:W-:Y:S05]  /*2f10*/  BSYNC B1 ;  /* 0x0000000000017941 */ /* 0x000fea0003800000 */
.L_x_64:
        /* <DEDUP_REMOVED lines=9> */
.L_x_67:
[----:B------:R-:W-:Y:S05]  /*2fb0*/  BSYNC B1 ;  /* 0x0000000000017941 */ /* 0x000fea0003800000 */
.L_x_66:
        /* <DEDUP_REMOVED lines=9> */
.L_x_69:
[----:B------:R-:W-:Y:S05]  /*3050*/  BSYNC B1 ;  /* 0x0000000000017941 */ /* 0x000fea0003800000 */
.L_x_68:
        /* <DEDUP_REMOVED lines=10> */
.L_x_71:
[----:B------:R-:W-:Y:S05]  /*3100*/  BSYNC B1 ;  /* 0x0000000000017941 */ /* 0x000fea0003800000 */
.L_x_70:
        /* <DEDUP_REMOVED lines=10> */
.L_x_73:
[----:B------:R-:W-:Y:S05]  /*31b0*/  BSYNC B1 ;  /* 0x0000000000017941 */ /* 0x000fea0003800000 */
.L_x_72:
        /* <DEDUP_REMOVED lines=9> */
.L_x_75:
[----:B------:R-:W-:Y:S05]  /*3250*/  BSYNC B1 ;  /* 0x0000000000017941 */ /* 0x000fea0003800000 */
.L_x_74:
        /* <DEDUP_REMOVED lines=9> */
.L_x_77:
[----:B------:R-:W-:Y:S05]  /*32f0*/  BSYNC B1 ;  /* 0x0000000000017941 */ /* 0x000fea0003800000 */
.L_x_76:
        /* <DEDUP_REMOVED lines=10> */
.L_x_79:
[----:B------:R-:W-:Y:S05]  /*33a0*/  BSYNC B1 ;  /* 0x0000000000017941 */ /* 0x000fea0003800000 */
.L_x_78:
        /* <DEDUP_REMOVED lines=10> */
.L_x_81:
[----:B------:R-:W-:Y:S05]  /*3450*/  BSYNC B1 ;  /* 0x0000000000017941 */ /* 0x000fea0003800000 */
.L_x_80:
        /* <DEDUP_REMOVED lines=9> */
.L_x_83:
[----:B------:R-:W-:Y:S05]  /*34f0*/  BSYNC B1 ;  /* 0x0000000000017941 */ /* 0x000fea0003800000 */
.L_x_82:
        /* <DEDUP_REMOVED lines=9> */
.L_x_85:
[----:B------:R-:W-:Y:S05]  /*3590*/  BSYNC B1 ;  /* 0x0000000000017941 */ /* 0x000fea0003800000 */
.L_x_84:
        /* <DEDUP_REMOVED lines=10> */
.L_x_87:
[----:B------:R-:W-:Y:S05]  /*3640*/  BSYNC B1 ;  /* 0x0000000000017941 */ /* 0x000fea0003800000 */
.L_x_86:
        /* <DEDUP_REMOVED lines=10> */
.L_x_89:
[----:B------:R-:W-:Y:S05]  /*36f0*/  BSYNC B1 ;  /* 0x0000000000017941 */ /* 0x000fea0003800000 */
.L_x_88:
        /* <DEDUP_REMOVED lines=9> */
.L_x_91:
[----:B------:R-:W-:Y:S05]  /*3790*/  BSYNC B1 ;  /* 0x0000000000017941 */ /* 0x000fea0003800000 */
.L_x_90:
        /* <DEDUP_REMOVED lines=9> */
.L_x_93:
[----:B------:R-:W-:Y:S05]  /*3830*/  BSYNC B1 ;  /* 0x0000000000017941 */ /* 0x000fea0003800000 */
.L_x_92:
        /* <DEDUP_REMOVED lines=10> */
.L_x_95:
[----:B------:R-:W-:Y:S05]  /*38e0*/  BSYNC B1 ;  /* 0x0000000000017941 */ /* 0x000fea0003800000 */
.L_x_94:
        /* <DEDUP_REMOVED lines=10> */
.L_x_97:
[----:B------:R-:W-:Y:S05]  /*3990*/  BSYNC B1 ;  /* 0x0000000000017941 */ /* 0x000fea0003800000 */
.L_x_96:
        /* <DEDUP_REMOVED lines=9> */
.L_x_99:
[----:B------:R-:W-:Y:S05]  /*3a30*/  BSYNC B1 ;  /* 0x0000000000017941 */ /* 0x000fea0003800000 */
.L_x_98:
        /* <DEDUP_REMOVED lines=9> */
.L_x_101:
[----:B------:R-:W-:Y:S05]  /*3ad0*/  BSYNC B1 ;  /* 0x0000000000017941 */ /* 0x000fea0003800000 */
.L_x_100:
        /* <DEDUP_REMOVED lines=10> */
.L_x_103:
[----:B------:R-:W-:Y:S05]  /*3b80*/  BSYNC B1 ;  /* 0x0000000000017941 */ /* 0x000fea0003800000 */
.L_x_102:
        /* <DEDUP_REMOVED lines=10> */
.L_x_105:
[----:B------:R-:W-:Y:S05]  /*3c30*/  BSYNC B1 ;  /* 0x0000000000017941 */ /* 0x000fea0003800000 */
.L_x_104:
        /* <DEDUP_REMOVED lines=9> */
.L_x_107:
[----:B------:R-:W-:Y:S05]  /*3cd0*/  BSYNC B1 ;  /* 0x0000000000017941 */ /* 0x000fea0003800000 */
.L_x_106:
        /* <DEDUP_REMOVED lines=9> */
.L_x_109:
[----:B------:R-:W-:Y:S05]  /*3d70*/  BSYNC B1 ;  /* 0x0000000000017941 */ /* 0x000fea0003800000 */
.L_x_108:
        /* <DEDUP_REMOVED lines=10> */
.L_x_111:
[----:B------:R-:W-:Y:S05]  /*3e20*/  BSYNC B1 ;  /* 0x0000000000017941 */ /* 0x000fea0003800000 */
.L_x_110:
        /* <DEDUP_REMOVED lines=10> */
.L_x_113:
[----:B------:R-:W-:Y:S05]  /*3ed0*/  BSYNC B1 ;  /* 0x0000000000017941 */ /* 0x000fea0003800000 */
.L_x_112:
        /* <DEDUP_REMOVED lines=9> */
.L_x_115:
[----:B------:R-:W-:Y:S05]  /*3f70*/  BSYNC B1 ;  /* 0x0000000000017941 */ /* 0x000fea0003800000 */
.L_x_114:
        /* <DEDUP_REMOVED lines=9> */
.L_x_117:
[----:B------:R-:W-:Y:S05]  /*4010*/  BSYNC B1 ;  /* 0x0000000000017941 */ /* 0x000fea0003800000 */
.L_x_116:
        /* <DEDUP_REMOVED lines=10> */
.L_x_119:
[----:B------:R-:W-:Y:S05]  /*40c0*/  BSYNC B1 ;  /* 0x0000000000017941 */ /* 0x000fea0003800000 */
.L_x_118:
        /* <DEDUP_REMOVED lines=10> */
.L_x_121:
[----:B------:R-:W-:Y:S05]  /*4170*/  BSYNC B1 ;  /* 0x0000000000017941 */ /* 0x000fea0003800000 */
.L_x_120:
        /* <DEDUP_REMOVED lines=9> */
.L_x_123:
[----:B------:R-:W-:Y:S05]  /*4210*/  BSYNC B1 ;  /* 0x0000000000017941 */ /* 0x000fea0003800000 */
.L_x_122:
        /* <DEDUP_REMOVED lines=9> */
.L_x_125:
[----:B------:R-:W-:Y:S05]  /*42b0*/  BSYNC B1 ;  /* 0x0000000000017941 */ /* 0x000fea0003800000 */
.L_x_124:
        /* <DEDUP_REMOVED lines=10> */
.L_x_127:
[----:B------:R-:W-:Y:S05]  /*4360*/  BSYNC B1 ;  /* 0x0000000000017941 */ /* 0x000fea0003800000 */
.L_x_126:
        /* <DEDUP_REMOVED lines=10> */
.L_x_129:
[----:B------:R-:W-:Y:S05]  /*4410*/  BSYNC B1 ;  /* 0x0000000000017941 */ /* 0x000fea0003800000 */
.L_x_128:
        /* <DEDUP_REMOVED lines=9> */
.L_x_131:
[----:B------:R-:W-:Y:S05]  /*44b0*/  BSYNC B1 ;  /* 0x0000000000017941 */ /* 0x000fea0003800000 */
.L_x_130:
        /* <DEDUP_REMOVED lines=9> */
.L_x_133:
[----:B------:R-:W-:Y:S05]  /*4550*/  BSYNC B1 ;  /* 0x0000000000017941 */ /* 0x000fea0003800000 */
.L_x_132:
        /* <DEDUP_REMOVED lines=10> */
.L_x_135:
[----:B------:R-:W-:Y:S05]  /*4600*/  BSYNC B1 ;  /* 0x0000000000017941 */ /* 0x000fea0003800000 */
.L_x_134:
        /* <DEDUP_REMOVED lines=10> */
.L_x_137:
[----:B------:R-:W-:Y:S05]  /*46b0*/  BSYNC B1 ;  /* 0x0000000000017941 */ /* 0x000fea0003800000 */
.L_x_136:
        /* <DEDUP_REMOVED lines=9> */
.L_x_139:
[----:B------:R-:W-:Y:S05]  /*4750*/  BSYNC B1 ;  /* 0x0000000000017941 */ /* 0x000fea0003800000 */
.L_x_138:
        /* <DEDUP_REMOVED lines=9> */
.L_x_141:
[----:B------:R-:W-:Y:S05]  /*47f0*/  BSYNC B1 ;  /* 0x0000000000017941 */ /* 0x000fea0003800000 */
.L_x_140:
        /* <DEDUP_REMOVED lines=10> */
.L_x_143:
[----:B------:R-:W-:Y:S05]  /*48a0*/  BSYNC B1 ;  /* 0x0000000000017941 */ /* 0x000fea0003800000 */
.L_x_142:
        /* <DEDUP_REMOVED lines=10> */
.L_x_145:
[----:B------:R-:W-:Y:S05]  /*4950*/  BSYNC B1 ;  /* 0x0000000000017941 */ /* 0x000fea0003800000 */
.L_x_144:
        /* <DEDUP_REMOVED lines=9> */
.L_x_147:
[----:B------:R-:W-:Y:S05]  /*49f0*/  BSYNC B1 ;  /* 0x0000000000017941 */ /* 0x000fea0003800000 */
.L_x_146:
        /* <DEDUP_REMOVED lines=9> */
.L_x_149:
[----:B------:R-:W-:Y:S05]  /*4a90*/  BSYNC B1 ;  /* 0x0000000000017941 */ /* 0x000fea0003800000 */
.L_x_148:
        /* <DEDUP_REMOVED lines=10> */
.L_x_151:
[----:B------:R-:W-:Y:S05]  /*4b40*/  BSYNC B1 ;  /* 0x0000000000017941 */ /* 0x000fea0003800000 */
.L_x_150:
[----:B-----5:R-:W-:Y:S01]  /*4b50*/  HADD2.F32 R5, -RZ, R24.H0_H0 ;  /* 0x20000018ff057230 */ /* 0x020fe20000004100 */
[----:B------:R-:W-:Y:S01]  /*4b60*/  ISETP.GT.AND P0, PT, R4, 0x79, PT ;  /* 0x000000790400780c */ /* 0x000fe20003f04270 */
[----:B------:R-:W-:Y:S01]  /*4b70*/  @P2 IMAD.MOV.U32 R4, RZ, RZ, R10 ;  /* 0x000000ffff042224 */ /* 0x000fe200078e000a */
[----:B------:R-:W-:Y:S02]  /*4b80*/  BSSY B1, `(.L_x_152) ;  /* 0x000000a000017945 */ /* 0x000fe40003800000 */
[----:B------:R-:W-:Y:S01]  /*4b90*/  FMUL R5, R5, R90 ;  /* 0x0000005a05057220 */ /* 0x000fe20000400000 */
[----:B------:R-:W-:-:S03]  /*4ba0*/  ISETP.GT.AND P3, PT, R3, RZ, P0 ;  /* 0x000000ff0300720c */ /* 0x000fc60000764270 */
[----:B------:R-:W-:-:S05]  /*4bb0*/  FFMA R5, R84, R23, R5 ;  /* 0x0000001754057223 */ /* 0x000fca0000000005 */
[----:B------:R-:W-:-:S04]  /*4bc0*/  F2FP.F16.F32.PACK_AB R5, RZ, R5 ;  /* 0x00000005ff05723e */ /* 0x000fc800000000ff */
[----:B0-----:R-:W-:Y:S01]  /*4bd0*/  PRMT R14, R5, 0x7610, R14 ;  /* 0x00007610050e7816 */ /* 0x001fe2000000000e */
[----:B------:R-:W-:-:S05]  /*4be0*/  @P2 IMAD.MOV.U32 R5, RZ, RZ, R11 ;  /* 0x000000ffff052224 */ /* 0x000fca00078e000b */
[----:B------:R0:W-:Y:S01]  /*4bf0*/  @P2 STG.E.U16 desc[UR38][R4.64+0xf0], R14 ;  /* 0x0000f00e04002986 */ /* 0x0001e2000c101526 */
[----:B------:R-:W-:Y:S05]  /*4c00*/  @!P3 BRA `(.L_x_153) ;  /* 0x000000000004b947 */ /* 0x000fea0003800000 */
[----:B------:R0:W5:Y:S02]  /*4c10*/  LDG.E.LTC128B.U16 R24, desc[UR38][R6.64+0xf2] ;  /* 0x0000f22606187981 */ /* 0x000164000c1e1520 */
.L_x_153:
[----:B------:R-:W-:Y:S05]  /*4c20*/  BSYNC B1 ;  /* 0x0000000000017941 */ /* 0x000fea0003800000 */
.L_x_152:
        /* <DEDUP_REMOVED lines=9> */
.L_x_155:
[----:B------:R-:W-:Y:S05]  /*4cc0*/  BSYNC B1 ;  /* 0x0000000000017941 */ /* 0x000fea0003800000 */
.L_x_154:
[----:B-----5:R-:W-:Y:S01]  /*4cd0*/  HADD2.F32 R5, -RZ, R24.H0_H0 ;  /* 0x20000018ff057230 */ /* 0x020fe20000004100 */
[----:B------:R-:W-:Y:S01]  /*4ce0*/  ISETP.GT.AND P0, PT, R3, 0x8, P0 ;  /* 0x000000080300780c */ /* 0x000fe20000704270 */
[----:B0-----:R-:W-:Y:S01]  /*4cf0*/  @P1 IMAD.MOV.U32 R4, RZ, RZ, R12 ;  /* 0x000000ffff041224 */ /* 0x001fe200078e000c */
[----:B------:R-:W-:Y:S02]  /*4d00*/  BSSY B1, `(.L_x_156) ;  /* 0x0000009000017945 */ /* 0x000fe40003800000 */
[----:B------:R-:W-:-:S04]  /*4d10*/  FMUL R5, R5, R90 ;  /* 0x0000005a05057220 */ /* 0x000fc80000400000 */
[----:B------:R-:W-:-:S05]  /*4d20*/  FFMA R5, R86, R23, R5 ;  /* 0x0000001756057223 */ /* 0x000fca0000000005 */
[----:B------:R-:W-:-:S04]  /*4d30*/  F2FP.F16.F32.PACK_AB R5, RZ, R5 ;  /* 0x00000005ff05723e */ /* 0x000fc800000000ff */
[----:B-1-3--:R-:W-:Y:S01]  /*4d40*/  PRMT R6, R5, 0x7610, R6 ;  /* 0x0000761005067816 */ /* 0x00afe20000000006 */
[----:B------:R-:W-:-:S05]  /*4d50*/  @P1 IMAD.MOV.U32 R5, RZ, RZ, R13 ;  /* 0x000000ffff051224 */ /* 0x000fca00078e000d */
[----:B------:R0:W-:Y:S01]  /*4d60*/  @P1 STG.E.U16 desc[UR38][R4.64+0xf0], R6 ;  /* 0x0000f00604001986 */ /* 0x0001e2000c101526 */
[----:B------:R-:W-:Y:S05]  /*4d70*/  @!P0 BRA `(.L_x_157) ;  /* 0x0000000000048947 */ /* 0x000fea0003800000 */
[----:B------:R1:W5:Y:S02]  /*4d80*/  LDG.E.LTC128B.U16 R24, desc[UR38][R8.64+0xf2] ;  /* 0x0000f22608187981 */ /* 0x000364000c1e1520 */
.L_x_157:
[----:B------:R-:W-:Y:S05]  /*4d90*/  BSYNC B1 ;  /* 0x0000000000017941 */ /* 0x000fea0003800000 */
.L_x_156:
[----:B------:R-:W-:Y:S05]  /*4da0*/  @!P0 BRA `(.L_x_158) ;  /* 0x0000001000e88947 */ /* 0x000fea0003800000 */
[----:B-----5:R-:W-:-:S05]  /*4db0*/  HADD2.F32 R3, -RZ, R24.H0_H0 ;  /* 0x20000018ff037230 */ /* 0x020fca0000004100 */
[----:B0-----:R-:W-:-:S04]  /*4dc0*/  FMUL R4, R3, R90 ;  /* 0x0000005a03047220 */ /* 0x001fc80000400000 */
[----:B------:R-:W-:-:S05]  /*4dd0*/  FFMA R4, R87, R23, R4 ;  /* 0x0000001757047223 */ /* 0x000fca0000000004 */
[----:B------:R-:W-:-:S05]  /*4de0*/  F2FP.F16.F32.PACK_AB R4, RZ, R4 ;  /* 0x00000004ff04723e */ /* 0x000fca00000000ff */
[----:B------:R3:W-:Y:S01]  /*4df0*/  STG.E.U16 desc[UR38][R12.64+0xf2], R4 ;  /* 0x0000f2040c007986 */ /* 0x0007e2000c101526 */
[----:B------:R-:W-:Y:S05]  /*4e00*/  BRA `(.L_x_158) ;  /* 0x0000001000d07947 */ /* 0x000fea0003800000 */
.L_x_33:
[----:B------:R-:W-:Y:S01]  /*4e10*/  ISETP.GT.AND P3, PT, R4, 0x1, PT ;  /* 0x000000010400780c */ /* 0x000fe20003f64270 */
[----:B------:R-:W-:Y:S01]  /*4e20*/  ULDC.64 UR4, c[0x0][0x5c0] ;  /* 0x0001700000047ab9 */ /* 0x000fe20000000a00 */
[-C--:B------:R-:W-:Y:S01]  /*4e30*/  FMUL R24, R24, R23.reuse ;  /* 0x0000001718187220 */ /* 0x080fe20000400000 */
[----:B------:R-:W-:Y:S01]  /*4e40*/  LEA R6, P4, R106, UR4, 0x1 ;  /* 0x000000046a067c11 */ /* 0x000fe2000f8808ff */
[-C--:B------:R-:W-:Y:S01]  /*4e50*/  FMUL R25, R25, R23.reuse ;  /* 0x0000001719197220 */ /* 0x080fe20000400000 */
[----:B------:R-:W-:Y:S01]  /*4e60*/  ISETP.GT.AND P0, PT, R3, RZ, P3 ;  /* 0x000000ff0300720c */ /* 0x000fe20001f04270 */
[-C--:B------:R-:W-:Y:S01]  /*4e70*/  FMUL R26, R26, R23.reuse ;  /* 0x000000171a1a7220 */ /* 0x080fe20000400000 */
[----:B------:R-:W-:Y:S01]  /*4e80*/  F2FP.F16.F32.PACK_AB R24, RZ, R24 ;  /* 0x00000018ff18723e */ /* 0x000fe200000000ff */
[-C--:B------:R-:W-:Y:S01]  /*4e90*/  FMUL R27, R27, R23.reuse ;  /* 0x000000171b1b7220 */ /* 0x080fe20000400000 */
[----:B------:R-:W-:Y:S01]  /*4ea0*/  LEA.HI.X R7, R106, UR5, R103, 0x1, P4 ;  /* 0x000000056a077c11 */ /* 0x000fe2000a0f0c67 */
[----:B------:R-:W-:Y:S01]  /*4eb0*/  FMUL R28, R28, R23 ;  /* 0x000000171c1c7220 */ /* 0x000fe20000400000 */
[----:B------:R-:W-:Y:S01]  /*4ec0*/  F2FP.F16.F32.PACK_AB R25, RZ, R25 ;  /* 0x00000019ff19723e */ /* 0x000fe200000000ff */
[-C--:B------:R-:W-:Y:S01]  /*4ed0*/  FMUL R29, R29, R23.reuse ;  /* 0x000000171d1d7220 */ /* 0x080fe20000400000 */
[----:B------:R-:W-:Y:S01]  /*4ee0*/  ISETP.GT.AND P2, PT, R3, 0x8, P2 ;  /* 0x000000080300780c */ /* 0x000fe20001744270 */
[----:B------:R-:W-:Y:S01]  /*4ef0*/  @P1 STG.E.U16 desc[UR38][R6.64], R24 ;  /* 0x0000001806001986 */ /* 0x000fe2000c101526 */
[----:B------:R-:W-:Y:S01]  /*4f00*/  ISETP.GT.AND P1, PT, R4, 0x8, PT ;  /* 0x000000080400780c */ /* 0x000fe20003f24270 */
[-C--:B------:R-:W-:Y:S01]  /*4f10*/  FMUL R30, R30, R23.reuse ;  /* 0x000000171e1e7220 */ /* 0x080fe20000400000 */
[C---:B------:R-:W-:Y:S01]  /*4f20*/  SHF.L.U64.HI R5, R91.reuse, 0x1, R92 ;  /* 0x000000015b057819 */ /* 0x040fe2000001025c */
[----:B------:R-:W-:Y:S01]  /*4f30*/  @P0 STG.E.U16 desc[UR38][R6.64+0x2], R25 ;  /* 0x0000021906000986 */ /* 0x000fe2000c101526 */
[----:B------:R-:W-:Y:S01]  /*4f40*/  LEA R8, P5, R91, R6, 0x1 ;  /* 0x000000065b087211 */ /* 0x000fe200078a08ff */
[-C--:B------:R-:W-:Y:S01]  /*4f50*/  FMUL R31, R31, R23.reuse ;  /* 0x000000171f1f7220 */ /* 0x080fe20000400000 */
[----:B------:R-:W-:Y:S01]  /*4f60*/  ISETP.GT.AND P3, PT, R3, 0x8, P3 ;  /* 0x000000080300780c */ /* 0x000fe20001f64270 */
[-C--:B------:R-:W-:Y:S01]  /*4f70*/  FMUL R32, R32, R23.reuse ;  /* 0x0000001720207220 */ /* 0x080fe20000400000 */
[----:B------:R-:W-:Y:S01]  /*4f80*/  ISETP.GT.AND P0, PT, R4, 0x9, PT ;  /* 0x000000090400780c */ /* 0x000fe20003f04270 */
[----:B------:R-:W-:Y:S01]  /*4f90*/  IMAD.X R9, R5, 0x1, R7, P5 ;  /* 0x0000000105097824 */ /* 0x000fe200028e0607 */
[----:B------:R-:W-:Y:S01]  /*4fa0*/  ISETP.GT.AND P4, PT, R3, RZ, P1 ;  /* 0x000000ff0300720c */ /* 0x000fe20000f84270 */
[-C--:B------:R-:W-:Y:S01]  /*4fb0*/  FMUL R33, R33, R23.reuse ;  /* 0x0000001721217220 */ /* 0x080fe20000400000 */
[----:B------:R-:W-:Y:S01]  /*4fc0*/  F2FP.F16.F32.PACK_AB R26, RZ, R26 ;  /* 0x0000001aff1a723e */ /* 0x000fe200000000ff */
[-C--:B------:R-:W-:Y:S01]  /*4fd0*/  FMUL R34, R34, R23.reuse ;  /* 0x0000001722227220 */ /* 0x080fe20000400000 */
[----:B------:R-:W-:Y:S01]  /*4fe0*/  ISETP.GT.AND P5, PT, R3, RZ, P0 ;  /* 0x000000ff0300720c */ /* 0x000fe200007a4270 */
[----:B------:R-:W-:Y:S01]  /*4ff0*/  FMUL R35, R35, R23 ;  /* 0x0000001723237220 */ /* 0x000fe20000400000 */
[----:B------:R-:W-:Y:S01]  /*5000*/  F2FP.F16.F32.PACK_AB R27, RZ, R27 ;  /* 0x0000001bff1b723e */ /* 0x000fe200000000ff */
[----:B------:R-:W-:Y:S01]  /*5010*/  @P2 STG.E.U16 desc[UR38][R8.64], R26 ;  /* 0x0000001a08002986 */ /* 0x000fe2000c101526 */
[----:B------:R-:W-:Y:S01]  /*5020*/  F2FP.F16.F32.PACK_AB R28, RZ, R28 ;  /* 0x0000001cff1c723e */ /* 0x000fe200000000ff */
[-C--:B------:R-:W-:Y:S01]  /*5030*/  FMUL R36, R36, R23.reuse ;  /* 0x0000001724247220 */ /* 0x080fe20000400000 */
[----:B------:R-:W-:Y:S01]  /*5040*/  ISETP.GT.AND P2, PT, R3, 0x8, P1 ;  /* 0x000000080300780c */ /* 0x000fe20000f44270 */
[----:B------:R-:W-:Y:S01]  /*5050*/  @P3 STG.E.U16 desc[UR38][R8.64+0x2], R27 ;  /* 0x0000021b08003986 */ /* 0x000fe2000c101526 */
[----:B------:R-:W-:Y:S01]  /*5060*/  ISETP.GT.AND P1, PT, R4, 0x10, PT ;  /* 0x000000100400780c */ /* 0x000fe20003f24270 */
[----:B------:R-:W-:Y:S01]  /*5070*/  FMUL R37, R37, R23 ;  /* 0x0000001725257220 */ /* 0x000fe20000400000 */
[----:B------:R-:W-:Y:S01]  /*5080*/  F2FP.F16.F32.PACK_AB R29, RZ, R29 ;  /* 0x0000001dff1d723e */ /* 0x000fe200000000ff */
[----:B------:R-:W-:Y:S01]  /*5090*/  @P4 STG.E.U16 desc[UR38][R6.64+0x10], R28 ;  /* 0x0000101c06004986 */ /* 0x000fe2000c101526 */
[C---:B------:R-:W-:Y:S01]  /*50a0*/  ISETP.GT.AND P3, PT, R3.reuse, 0x8, P0 ;  /* 0x000000080300780c */ /* 0x040fe20000764270 */
[-C--:B------:R-:W-:Y:S01]  /*50b0*/  FMUL R38, R38, R23.reuse ;  /* 0x0000001726267220 */ /* 0x080fe20000400000 */
[----:B------:R-:W-:Y:S01]  /*50c0*/  ISETP.GT.AND P0, PT, R4, 0x11, PT ;  /* 0x000000110400780c */ /* 0x000fe20003f04270 */
[----:B------:R-:W-:Y:S01]  /*50d0*/  @P5 STG.E.U16 desc[UR38][R6.64+0x12], R29 ;  /* 0x0000121d06005986 */ /* 0x000fe2000c101526 */
        /* <DEDUP_REMOVED lines=161> */
[----:B------:R-:W-:Y:S01]  /*5af0*/  FMUL R87, R87, R23 ;  /* 0x0000001757577220 */ /* 0x000fe20000400000 */
[----:B------:R-:W-:-:S02]  /*5b00*/  F2FP.F16.F32.PACK_AB R62, RZ, R62 ;  /* 0x0000003eff3e723e */ /* 0x000fc400000000ff */
[C---:B------:R-:W-:Y:S02]  /*5b10*/  ISETP.GT.AND P5, PT, R3.reuse, RZ, P0 ;  /* 0x000000ff0300720c */ /* 0x040fe400007a4270 */
[----:B------:R-:W-:Y:S01]  /*5b20*/  F2FP.F16.F32.PACK_AB R63, RZ, R63 ;  /* 0x0000003fff3f723e */ /* 0x000fe200000000ff */
[----:B------:R-:W-:Y:S01]  /*5b30*/  @P2 STG.E.U16 desc[UR38][R8.64+0x90], R62 ;  /* 0x0000903e08002986 */ /* 0x000fe2000c101526 */
[----:B------:R-:W-:Y:S02]  /*5b40*/  F2FP.F16.F32.PACK_AB R64, RZ, R64 ;  /* 0x00000040ff40723e */ /* 0x000fe400000000ff */
[C---:B------:R-:W-:Y:S01]  /*5b50*/  ISETP.GT.AND P2, PT, R3.reuse, 0x8, P1 ;  /* 0x000000080300780c */ /* 0x040fe20000f44270 */
[----:B------:R-:W-:Y:S01]  /*5b60*/  @P3 STG.E.U16 desc[UR38][R8.64+0x92], R63 ;  /* 0x0000923f08003986 */ /* 0x000fe2000c101526 */
[----:B------:R-:W-:Y:S02]  /*5b70*/  ISETP.GT.AND P1, PT, R4, 0x58, PT ;  /* 0x000000580400780c */ /* 0x000fe40003f24270 */
[----:B------:R-:W-:Y:S01]  /*5b80*/  F2FP.F16.F32.PACK_AB R65, RZ, R65 ;  /* 0x00000041ff41723e */ /* 0x000fe200000000ff */
[----:B------:R-:W-:Y:S01]  /*5b90*/  @P4 STG.E.U16 desc[UR38][R6.64+0xa0], R64 ;  /* 0x0000a04006004986 */ /* 0x000fe2000c101526 */
[----:B------:R-:W-:-:S02]  /*5ba0*/  ISETP.GT.AND P3, PT, R3, 0x8, P0 ;  /* 0x000000080300780c */ /* 0x000fc40000764270 */
[----:B------:R-:W-:Y:S01]  /*5bb0*/  ISETP.GT.AND P0, PT, R4, 0x59, PT ;  /* 0x000000590400780c */ /* 0x000fe20003f04270 */
[----:B------:R-:W-:Y:S01]  /*5bc0*/  @P5 STG.E.U16 desc[UR38][R6.64+0xa2], R65 ;  /* 0x0000a24106005986 */ /* 0x000fe2000c101526 */
[C---:B------:R-:W-:Y:S02]  /*5bd0*/  ISETP.GT.AND P4, PT, R3.reuse, RZ, P1 ;  /* 0x000000ff0300720c */ /* 0x040fe40000f84270 */
[----:B------:R-:W-:Y:S02]  /*5be0*/  F2FP.F16.F32.PACK_AB R66, RZ, R66 ;  /* 0x00000042ff42723e */ /* 0x000fe400000000ff */
[----:B------:R-:W-:Y:S02]  /*5bf0*/  ISETP.GT.AND P5, PT, R3, RZ, P0 ;  /* 0x000000ff0300720c */ /* 0x000fe400007a4270 */
[----:B------:R-:W-:Y:S01]  /*5c00*/  F2FP.F16.F32.PACK_AB R67, RZ, R67 ;  /* 0x00000043ff43723e */ /* 0x000fe200000000ff */
[----:B------:R-:W-:Y:S01]  /*5c10*/  @P2 STG.E.U16 desc[UR38][R8.64+0xa0], R66 ;  /* 0x0000a04208002986 */ /* 0x000fe2000c101526 */
[----:B------:R-:W-:-:S02]  /*5c20*/  F2FP.F16.F32.PACK_AB R68, RZ, R68 ;  /* 0x00000044ff44723e */ /* 0x000fc400000000ff */
[C---:B------:R-:W-:Y:S01]  /*5c30*/  ISETP.GT.AND P2, PT, R3.reuse, 0x8, P1 ;  /* 0x000000080300780c */ /* 0x040fe20000f44270 */
[----:B------:R-:W-:Y:S01]  /*5c40*/  @P3 STG.E.U16 desc[UR38][R8.64+0xa2], R67 ;  /* 0x0000a24308003986 */ /* 0x000fe2000c101526 */
[C---:B------:R-:W-:Y:S02]  /*5c50*/  ISETP.GT.AND P1, PT, R4.reuse, 0x60, PT ;  /* 0x000000600400780c */ /* 0x040fe40003f24270 */
[----:B------:R-:W-:Y:S01]  /*5c60*/  F2FP.F16.F32.PACK_AB R69, RZ, R69 ;  /* 0x00000045ff45723e */ /* 0x000fe200000000ff */
[----:B------:R-:W-:Y:S01]  /*5c70*/  @P4 STG.E.U16 desc[UR38][R6.64+0xb0], R68 ;  /* 0x0000b04406004986 */ /* 0x000fe2000c101526 */
[C---:B------:R-:W-:Y:S02]  /*5c80*/  ISETP.GT.AND P3, PT, R3.reuse, 0x8, P0 ;  /* 0x000000080300780c */ /* 0x040fe40000764270 */
[----:B------:R-:W-:Y:S01]  /*5c90*/  ISETP.GT.AND P0, PT, R4, 0x61, PT ;  /* 0x000000610400780c */ /* 0x000fe20003f04270 */
[----:B------:R-:W-:Y:S01]  /*5ca0*/  @P5 STG.E.U16 desc[UR38][R6.64+0xb2], R69 ;  /* 0x0000b24506005986 */ /* 0x000fe2000c101526 */
[----:B------:R-:W-:-:S02]  /*5cb0*/  ISETP.GT.AND P4, PT, R3, RZ, P1 ;  /* 0x000000ff0300720c */ /* 0x000fc40000f84270 */
[C---:B------:R-:W-:Y:S02]  /*5cc0*/  ISETP.GT.AND P5, PT, R3.reuse, RZ, P0 ;  /* 0x000000ff0300720c */ /* 0x040fe400007a4270 */
[----:B------:R-:W-:Y:S02]  /*5cd0*/  F2FP.F16.F32.PACK_AB R70, RZ, R70 ;  /* 0x00000046ff46723e */ /* 0x000fe400000000ff */
[----:B------:R-:W-:Y:S02]  /*5ce0*/  F2FP.F16.F32.PACK_AB R71, RZ, R71 ;  /* 0x00000047ff47723e */ /* 0x000fe400000000ff */
[----:B------:R-:W-:Y:S01]  /*5cf0*/  F2FP.F16.F32.PACK_AB R72, RZ, R72 ;  /* 0x00000048ff48723e */ /* 0x000fe200000000ff */
[----:B------:R-:W-:Y:S01]  /*5d00*/  @P2 STG.E.U16 desc[UR38][R8.64+0xb0], R70 ;  /* 0x0000b04608002986 */ /* 0x000fe2000c101526 */
[----:B------:R-:W-:Y:S02]  /*5d10*/  F2FP.F16.F32.PACK_AB R73, RZ, R73 ;  /* 0x00000049ff49723e */ /* 0x000fe400000000ff */
[C---:B------:R-:W-:Y:S01]  /*5d20*/  ISETP.GT.AND P1, PT, R3.reuse, 0x8, P1 ;  /* 0x000000080300780c */ /* 0x040fe20000f24270 */
[----:B------:R-:W-:Y:S01]  /*5d30*/  @P3 STG.E.U16 desc[UR38][R8.64+0xb2], R71 ;  /* 0x0000b24708003986 */ /* 0x000fe2000c101526 */
[----:B------:R-:W-:-:S02]  /*5d40*/  ISETP.GT.AND P2, PT, R3, 0x8, P0 ;  /* 0x000000080300780c */ /* 0x000fc40000744270 */
[C---:B------:R-:W-:Y:S01]  /*5d50*/  ISETP.GT.AND P0, PT, R4.reuse, 0x69, PT ;  /* 0x000000690400780c */ /* 0x040fe20003f04270 */
[----:B------:R-:W-:Y:S01]  /*5d60*/  @P4 STG.E.U16 desc[UR38][R6.64+0xc0], R72 ;  /* 0x0000c04806004986 */ /* 0x000fe2000c101526 */
[----:B------:R-:W-:Y:S02]  /*5d70*/  ISETP.GT.AND P4, PT, R4, 0x68, PT ;  /* 0x000000680400780c */ /* 0x000fe40003f84270 */
[----:B------:R-:W-:Y:S01]  /*5d80*/  F2FP.F16.F32.PACK_AB R74, RZ, R74 ;  /* 0x0000004aff4a723e */ /* 0x000fe200000000ff */
[----:B------:R-:W-:Y:S01]  /*5d90*/  @P5 STG.E.U16 desc[UR38][R6.64+0xc2], R73 ;  /* 0x0000c24906005986 */ /* 0x000fe2000c101526 */
[C---:B------:R-:W-:Y:S02]  /*5da0*/  ISETP.GT.AND P5, PT, R3.reuse, RZ, P4 ;  /* 0x000000ff0300720c */ /* 0x040fe400027a4270 */
[----:B------:R-:W-:Y:S01]  /*5db0*/  ISETP.GT.AND P3, PT, R3, RZ, P0 ;  /* 0x000000ff0300720c */ /* 0x000fe20000764270 */
[----:B------:R-:W-:Y:S01]  /*5dc0*/  @P1 STG.E.U16 desc[UR38][R8.64+0xc0], R74 ;  /* 0x0000c04a08001986 */ /* 0x000fe2000c101526 */
[----:B------:R-:W-:-:S02]  /*5dd0*/  F2FP.F16.F32.PACK_AB R75, RZ, R75 ;  /* 0x0000004bff4b723e */ /* 0x000fc400000000ff */
[----:B------:R-:W-:Y:S02]  /*5de0*/  F2FP.F16.F32.PACK_AB R76, RZ, R76 ;  /* 0x0000004cff4c723e */ /* 0x000fe400000000ff */
[C---:B------:R-:W-:Y:S01]  /*5df0*/  ISETP.GT.AND P4, PT, R3.reuse, 0x8, P4 ;  /* 0x000000080300780c */ /* 0x040fe20002784270 */
[----:B------:R-:W-:Y:S01]  /*5e00*/  @P2 STG.E.U16 desc[UR38][R8.64+0xc2], R75 ;  /* 0x0000c24b08002986 */ /* 0x000fe2000c101526 */
[----:B------:R-:W-:Y:S02]  /*5e10*/  F2FP.F16.F32.PACK_AB R77, RZ, R77 ;  /* 0x0000004dff4d723e */ /* 0x000fe400000000ff */
[C---:B------:R-:W-:Y:S01]  /*5e20*/  ISETP.GT.AND P2, PT, R4.reuse, 0x71, PT ;  /* 0x000000710400780c */ /* 0x040fe20003f44270 */
[----:B------:R-:W-:Y:S01]  /*5e30*/  @P5 STG.E.U16 desc[UR38][R6.64+0xd0], R76 ;  /* 0x0000d04c06005986 */ /* 0x000fe2000c101526 */
[----:B------:R-:W-:Y:S02]  /*5e40*/  ISETP.GT.AND P5, PT, R3, 0x8, P0 ;  /* 0x000000080300780c */ /* 0x000fe400007a4270 */
[C---:B------:R-:W-:Y:S01]  /*5e50*/  ISETP.GT.AND P1, PT, R4.reuse, 0x78, PT ;  /* 0x000000780400780c */ /* 0x040fe20003f24270 */
[----:B------:R-:W-:Y:S01]  /*5e60*/  @P3 STG.E.U16 desc[UR38][R6.64+0xd2], R77 ;  /* 0x0000d24d06003986 */ /* 0x000fe2000c101526 */
[----:B------:R-:W-:-:S02]  /*5e70*/  ISETP.GT.AND P3, PT, R4, 0x70, PT ;  /* 0x000000700400780c */ /* 0x000fc40003f64270 */
[----:B------:R-:W-:Y:S01]  /*5e80*/  ISETP.GT.AND P0, PT, R4, 0x79, PT ;  /* 0x000000790400780c */ /* 0x000fe20003f04270 */
[----:B------:R-:W-:Y:S01]  /*5e90*/  @P4 IMAD.MOV.U32 R4, RZ, RZ, R8 ;  /* 0x000000ffff044224 */ /* 0x000fe200078e0008 */
[----:B------:R-:W-:Y:S01]  /*5ea0*/  F2FP.F16.F32.PACK_AB R78, RZ, R78 ;  /* 0x0000004eff4e723e */ /* 0x000fe200000000ff */
[----:B------:R-:W-:Y:S01]  /*5eb0*/  @P4 IMAD.MOV.U32 R5, RZ, RZ, R9 ;  /* 0x000000ffff054224 */ /* 0x000fe200078e0009 */
[----:B------:R-:W-:Y:S02]  /*5ec0*/  F2FP.F16.F32.PACK_AB R79, RZ, R79 ;  /* 0x0000004fff4f723e */ /* 0x000fe400000000ff */
[----:B------:R-:W-:Y:S02]  /*5ed0*/  F2FP.F16.F32.PACK_AB R80, RZ, R80 ;  /* 0x00000050ff50723e */ /* 0x000fe400000000ff */
[----:B------:R0:W-:Y:S01]  /*5ee0*/  @P4 STG.E.U16 desc[UR38][R4.64+0xd0], R78 ;  /* 0x0000d04e04004986 */ /* 0x0001e2000c101526 */
[----:B------:R-:W-:Y:S02]  /*5ef0*/  ISETP.GT.AND P4, PT, R3, RZ, P2 ;  /* 0x000000ff0300720c */ /* 0x000fe40001784270 */
[----:B------:R-:W-:-:S02]  /*5f00*/  F2FP.F16.F32.PACK_AB R81, RZ, R81 ;  /* 0x00000051ff51723e */ /* 0x000fc400000000ff */
[----:B------:R-:W-:Y:S02]  /*5f10*/  ISETP.GT.AND P2, PT, R3, 0x8, P2 ;  /* 0x000000080300780c */ /* 0x000fe40001744270 */
[----:B------:R-:W-:Y:S02]  /*5f20*/  F2FP.F16.F32.PACK_AB R82, RZ, R82 ;  /* 0x00000052ff52723e */ /* 0x000fe400000000ff */
[----:B------:R-:W-:Y:S02]  /*5f30*/  F2FP.F16.F32.PACK_AB R83, RZ, R83 ;  /* 0x00000053ff53723e */ /* 0x000fe400000000ff */
[----:B------:R-:W-:Y:S01]  /*5f40*/  F2FP.F16.F32.PACK_AB R84, RZ, R84 ;  /* 0x00000054ff54723e */ /* 0x000fe200000000ff */
[----:B0-----:R-:W-:Y:S01]  /*5f50*/  @P5 IMAD.MOV.U32 R4, RZ, RZ, R8 ;  /* 0x000000ffff045224 */ /* 0x001fe200078e0008 */
[----:B------:R-:W-:Y:S01]  /*5f60*/  F2FP.F16.F32.PACK_AB R85, RZ, R85 ;  /* 0x00000055ff55723e */ /* 0x000fe200000000ff */
[----:B------:R-:W-:Y:S01]  /*5f70*/  @P5 IMAD.MOV.U32 R5, RZ, RZ, R9 ;  /* 0x000000ffff055224 */ /* 0x000fe200078e0009 */
[----:B------:R-:W-:-:S02]  /*5f80*/  F2FP.F16.F32.PACK_AB R86, RZ, R86 ;  /* 0x00000056ff56723e */ /* 0x000fc400000000ff */
[----:B------:R-:W-:Y:S02]  /*5f90*/  F2FP.F16.F32.PACK_AB R87, RZ, R87 ;  /* 0x00000057ff57723e */ /* 0x000fe400000000ff */
[----:B------:R0:W-:Y:S01]  /*5fa0*/  @P5 STG.E.U16 desc[UR38][R4.64+0xd2], R79 ;  /* 0x0000d24f04005986 */ /* 0x0001e2000c101526 */
[C---:B------:R-:W-:Y:S02]  /*5fb0*/  ISETP.GT.AND P5, PT, R3.reuse, RZ, P3 ;  /* 0x000000ff0300720c */ /* 0x040fe40001fa4270 */
[----:B------:R-:W-:-:S11]  /*5fc0*/  ISETP.GT.AND P3, PT, R3, 0x8, P3 ;  /* 0x000000080300780c */ /* 0x000fd60001f64270 */
[----:B0-----:R-:W-:Y:S02]  /*5fd0*/  @P5 IMAD.MOV.U32 R4, RZ, RZ, R6 ;  /* 0x000000ffff045224 */ /* 0x001fe400078e0006 */
[----:B------:R-:W-:-:S05]  /*5fe0*/  @P5 IMAD.MOV.U32 R5, RZ, RZ, R7 ;  /* 0x000000ffff055224 */ /* 0x000fca00078e0007 */
[----:B------:R0:W-:Y:S01]  /*5ff0*/  @P5 STG.E.U16 desc[UR38][R4.64+0xe0], R80 ;  /* 0x0000e05004005986 */ /* 0x0001e2000c101526 */
[C---:B------:R-:W-:Y:S02]  /*6000*/  ISETP.GT.AND P5, PT, R3.reuse, RZ, P0 ;  /* 0x000000ff0300720c */ /* 0x040fe400007a4270 */
[----:B------:R-:W-:Y:S01]  /*6010*/  ISETP.GT.AND P0, PT, R3, 0x8, P0 ;  /* 0x000000080300780c */ /* 0x000fe20000704270 */
[----:B0-----:R-:W-:Y:S02]  /*6020*/  @P4 IMAD.MOV.U32 R4, RZ, RZ, R6 ;  /* 0x000000ffff044224 */ /* 0x001fe400078e0006 */
[----:B------:R-:W-:-:S05]  /*6030*/  @P4 IMAD.MOV.U32 R5, RZ, RZ, R7 ;  /* 0x000000ffff054224 */ /* 0x000fca00078e0007 */
[----:B------:R0:W-:Y:S01]  /*6040*/  @P4 STG.E.U16 desc[UR38][R4.64+0xe2], R81 ;  /* 0x0000e25104004986 */ /* 0x0001e2000c101526 */
[C---:B------:R-:W-:Y:S02]  /*6050*/  ISETP.GT.AND P4, PT, R3.reuse, RZ, P1 ;  /* 0x000000ff0300720c */ /* 0x040fe40000f84270 */
[----:B------:R-:W-:Y:S01]  /*6060*/  ISETP.GT.AND P1, PT, R3, 0x8, P1 ;  /* 0x000000080300780c */ /* 0x000fe20000f24270 */
[----:B0-----:R-:W-:Y:S02]  /*6070*/  @P3 IMAD.MOV.U32 R4, RZ, RZ, R8 ;  /* 0x000000ffff043224 */ /* 0x001fe400078e0008 */
[----:B------:R-:W-:-:S05]  /*6080*/  @P3 IMAD.MOV.U32 R5, RZ, RZ, R9 ;  /* 0x000000ffff053224 */ /* 0x000fca00078e0009 */
[----:B------:R0:W-:Y:S02]  /*6090*/  @P3 STG.E.U16 desc[UR38][R4.64+0xe0], R82 ;  /* 0x0000e05204003986 */ /* 0x0001e4000c101526 */
[----:B0-----:R-:W-:Y:S02]  /*60a0*/  @P2 IMAD.MOV.U32 R4, RZ, RZ, R8 ;  /* 0x000000ffff042224 */ /* 0x001fe400078e0008 */
[----:B------:R-:W-:-:S05]  /*60b0*/  @P2 IMAD.MOV.U32 R5, RZ, RZ, R9 ;  /* 0x000000ffff052224 */ /* 0x000fca00078e0009 */
[----:B------:R0:W-:Y:S02]  /*60c0*/  @P2 STG.E.U16 desc[UR38][R4.64+0xe2], R83 ;  /* 0x0000e25304002986 */ /* 0x0001e4000c101526 */
[----:B0-----:R-:W-:Y:S02]  /*60d0*/  @P4 IMAD.MOV.U32 R4, RZ, RZ, R6 ;  /* 0x000000ffff044224 */ /* 0x001fe400078e0006 */
[----:B------:R-:W-:-:S05]  /*60e0*/  @P4 IMAD.MOV.U32 R5, RZ, RZ, R7 ;  /* 0x000000ffff054224 */ /* 0x000fca00078e0007 */
[----:B------:R0:W-:Y:S04]  /*60f0*/  @P4 STG.E.U16 desc[UR38][R4.64+0xf0], R84 ;  /* 0x0000f05404004986 */ /* 0x0001e8000c101526 */
[----:B------:R1:W-:Y:S01]  /*6100*/  @P5 STG.E.U16 desc[UR38][R6.64+0xf2], R85 ;  /* 0x0000f25506005986 */ /* 0x0003e2000c101526 */
[----:B0-----:R-:W-:Y:S02]  /*6110*/  @P1 IMAD.MOV.U32 R4, RZ, RZ, R8 ;  /* 0x000000ffff041224 */ /* 0x001fe400078e0008 */
[----:B------:R-:W-:-:S05]  /*6120*/  @P1 IMAD.MOV.U32 R5, RZ, RZ, R9 ;  /* 0x000000ffff051224 */ /* 0x000fca00078e0009 */
[----:B------:R1:W-:Y:S04]  /*6130*/  @P1 STG.E.U16 desc[UR38][R4.64+0xf0], R86 ;  /* 0x0000f05604001986 */ /* 0x0003e8000c101526 */
[----:B------:R1:W-:Y:S02]  /*6140*/  @P0 STG.E.U16 desc[UR38][R8.64+0xf2], R87 ;  /* 0x0000f25708000986 */ /* 0x0003e4000c101526 */
.L_x_158:
[----:B------:R-:W-:Y:S05]  /*6150*/  BSYNC B0 ;  /* 0x0000000000007941 */ /* 0x000fea0003800000 */
.L_x_32:
[----:B------:R-:W-:Y:S01]  /*6160*/  IADD3 R16, P0, R16, UR36, RZ ;  /* 0x0000002410107c10 */ /* 0x000fe2000ff1e0ff */
[----:B------:R-:W-:Y:S01]  /*6170*/  ULDC.64 UR4, c[0x0][0x650] ;  /* 0x0001940000047ab9 */ /* 0x000fe20000000a00 */
[----:B------:R-:W-:Y:S01]  /*6180*/  PRMT R3, RZ, 0x7610, R3 ;  /* 0x00007610ff037816 */ /* 0x000fe20000000003 */
[----:B------:R-:W-:Y:S01]  /*6190*/  IMAD.MOV.U32 R100, RZ, RZ, -0x1 ;  /* 0xffffffffff647424 */ /* 0x000fe200078e00ff */
[----:B------:R-:W-:Y:S01]  /*61a0*/  IADD3.X R17, R17, UR42, RZ, P0, !PT ;  /* 0x0000002a11117c10 */ /* 0x000fe200087fe4ff */
[----:B------:R-:W-:Y:S01]  /*61b0*/  IMAD.MOV.U32 R101, RZ, RZ, -0x1 ;  /* 0xffffffffff657424 */ /* 0x000fe200078e00ff */
[----:B------:R-:W-:-:S04]  /*61c0*/  ISETP.GE.U32.AND P0, PT, R16, UR4, PT ;  /* 0x0000000410007c0c */ /* 0x000fc8000bf06070 */
[----:B------:R-:W-:-:S13]  /*61d0*/  ISETP.GE.U32.AND.EX P0, PT, R17, UR5, PT, P0 ;  /* 0x0000000511007c0c */ /* 0x000fda000bf06100 */
[----:B------:R-:W-:Y:S05]  /*61e0*/  @P0 BRA `(.L_x_159) ;  /* 0x00000004004c0947 */ /* 0x000fea0003800000 */
[----:B------:R-:W0:Y:S01]  /*61f0*/  LDC.64 R10, c[0x0][0x628] ;  /* 0x00018a00ff0a7b82 */ /* 0x000e220000000a00 */
[----:B---3--:R-:W3:Y:S01]  /*6200*/  S2R R12, SR_CTAID.X ;  /* 0x00000000000c7919 */ /* 0x008ee20000002500 */
[----:B-12-4-:R-:W-:Y:S02]  /*6210*/  IMAD.MOV.U32 R8, RZ, RZ, R16 ;  /* 0x000000ffff087224 */ /* 0x016fe400078e0010 */
[----:B------:R-:W-:Y:S01]  /*6220*/  IMAD.MOV.U32 R9, RZ, RZ, R17 ;  /* 0x000000ffff097224 */ /* 0x000fe200078e0011 */
[----:B------:R-:W1:Y:S03]  /*6230*/  S2R R20, SR_CTAID.Y ;  /* 0x0000000000147919 */ /* 0x000e660000002600 */
[----:B------:R-:W2:Y:S08]  /*6240*/  LDC R0, c[0x0][0x630] ;  /* 0x00018c00ff007b82 */ /* 0x000eb00000000800 */
[----:B------:R-:W4:Y:S01]  /*6250*/  LDC.64 R14, c[0x0][0x620] ;  /* 0x00018800ff0e7b82 */ /* 0x000f220000000a00 */
[----:B0-----:R-:W-:-:S04]  /*6260*/  ISETP.NE.U32.AND P0, PT, R10, RZ, PT ;  /* 0x000000ff0a00720c */ /* 0x001fc80003f05070 */
[----:B------:R-:W-:-:S13]  /*6270*/  ISETP.NE.AND.EX P0, PT, R11, RZ, PT, P0 ;  /* 0x000000ff0b00720c */ /* 0x000fda0003f05300 */
[----:B-1234-:R-:W-:Y:S05]  /*6280*/  @!P0 BRA `(.L_x_160) ;  /* 0x0000000000288947 */ /* 0x01efea0003800000 */
        /* <DEDUP_REMOVED lines=10> */
.L_x_160:
[-CC-:B------:R-:W-:Y:S01]  /*6330*/  SHF.R.U64 R101, R8, R0.reuse, R9.reuse ;  /* 0x0000000008657219 */ /* 0x180fe20000001209 */
[----:B------:R-:W0:Y:S01]  /*6340*/  LDC.64 R26, c[0x0][0x640] ;  /* 0x00019000ff1a7b82 */ /* 0x000e220000000a00 */
[----:B------:R-:W-:Y:S01]  /*6350*/  SHF.R.U32.HI R0, RZ, R0, R9 ;  /* 0x00000000ff007219 */ /* 0x000fe20000011609 */
[----:B------:R-:W-:Y:S01]  /*6360*/  ULDC UR4, c[0x0][0x150] ;  /* 0x0000540000047ab9 */ /* 0x000fe20000000800 */
[----:B------:R-:W-:Y:S02]  /*6370*/  IADD3 R3, P0, RZ, -R101, RZ ;  /* 0x80000065ff037210 */ /* 0x000fe40007f1e0ff */
[----:B------:R-:W-:-:S03]  /*6380*/  I2FP.F32.U32 R7, R12 ;  /* 0x0000000c00077245 */ /* 0x000fc60000201000 */
[----:B------:R-:W1:Y:S01]  /*6390*/  LDC R6, c[0x0][0x618] ;  /* 0x00018600ff067b82 */ /* 0x000e620000000800 */
[----:B------:R-:W-:Y:S02]  /*63a0*/  IMAD.X R5, RZ, RZ, ~R0, P0 ;  /* 0x000000ffff057224 */ /* 0x000fe400000e0e00 */
[----:B------:R-:W-:Y:S01]  /*63b0*/  FMUL R7, R7, UR4 ;  /* 0x0000000407077c20 */ /* 0x000fe20008400000 */
[----:B------:R-:W-:Y:S01]  /*63c0*/  ULDC UR4, c[0x0][0x154] ;  /* 0x0000550000047ab9 */ /* 0x000fe20000000800 */
[-C--:B------:R-:W-:Y:S02]  /*63d0*/  IMAD R0, R5, R14.reuse, RZ ;  /* 0x0000000e05007224 */ /* 0x080fe400078e02ff */
[C---:B------:R-:W-:Y:S01]  /*63e0*/  IMAD.WIDE.U32 R4, R3.reuse, R14, R16 ;  /* 0x0000000e03047225 */ /* 0x040fe200078e0010 */
[----:B------:R-:W2:Y:S01]  /*63f0*/  LDC R8, c[0x0][0x608] ;  /* 0x00018200ff087b82 */ /* 0x000ea20000000800 */
[----:B------:R-:W3:Y:S02]  /*6400*/  F2I.U32.TRUNC.NTZ R7, R7 ;  /* 0x0000000700077305 */ /* 0x000ee4000020f000 */
[----:B------:R-:W-:Y:S01]  /*6410*/  IMAD R3, R3, R15, R0 ;  /* 0x0000000f03037224 */ /* 0x000fe200078e0200 */
[----:B------:R-:W-:-:S03]  /*6420*/  I2FP.F32.U32 R0, R20 ;  /* 0x0000001400007245 */ /* 0x000fc60000201000 */
[----:B------:R-:W-:Y:S01]  /*6430*/  IMAD.IADD R3, R5, 0x1, R3 ;  /* 0x0000000105037824 */ /* 0x000fe200078e0203 */
[----:B------:R-:W4:Y:S01]  /*6440*/  LDC R11, c[0x0][0x658] ;  /* 0x00019600ff0b7b82 */ /* 0x000f220000000800 */
[----:B0-----:R-:W-:-:S04]  /*6450*/  ISETP.NE.U32.AND P0, PT, R26, RZ, PT ;  /* 0x000000ff1a00720c */ /* 0x001fc80003f05070 */
[----:B------:R-:W-:-:S03]  /*6460*/  ISETP.NE.AND.EX P0, PT, R27, RZ, PT, P0 ;  /* 0x000000ff1b00720c */ /* 0x000fc60003f05300 */
[----:B------:R-:W0:Y:S01]  /*6470*/  LDC R9, c[0x0][0x144] ;  /* 0x00005100ff097b82 */ /* 0x000e220000000800 */
[-C--:B-1----:R-:W-:Y:S01]  /*6480*/  SHF.R.U64 R10, R4, R6.reuse, R3 ;  /* 0x00000006040a7219 */ /* 0x082fe20000001203 */
[----:B---3--:R-:W-:Y:S01]  /*6490*/  IMAD.MOV R7, RZ, RZ, -R7 ;  /* 0x000000ffff077224 */ /* 0x008fe200078e0a07 */
[----:B------:R-:W-:Y:S01]  /*64a0*/  SHF.R.U32.HI R3, RZ, R6, R3 ;  /* 0x00000006ff037219 */ /* 0x000fe20000011603 */
[----:B------:R-:W-:-:S04]  /*64b0*/  FMUL R6, R0, UR4 ;  /* 0x0000000400067c20 */ /* 0x000fc80008400000 */
[----:B------:R-:W1:Y:S01]  /*64c0*/  LDC R21, c[0x0][0x148] ;  /* 0x00005200ff157b82 */ /* 0x000e620000000800 */
[----:B------:R3:W0:Y:S01]  /*64d0*/  F2I.U32.TRUNC.NTZ R14, R6 ;  /* 0x00000006000e7305 */ /* 0x000622000020f000 */
[-CC-:B--2---:R-:W-:Y:S02]  /*64e0*/  SHF.R.U64 R13, R10, R8.reuse, R3.reuse ;  /* 0x000000080a0d7219 */ /* 0x184fe40000001203 */
[----:B------:R-:W-:-:S04]  /*64f0*/  SHF.R.U32.HI R0, RZ, R8, R3 ;  /* 0x00000008ff007219 */ /* 0x000fc80000011603 */
[----:B-----5:R-:W2:Y:S01]  /*6500*/  LDC R24, c[0x0][0x648] ;  /* 0x00019200ff187b82 */ /* 0x020ea20000000800 */
[-CC-:B----4-:R-:W-:Y:S02]  /*6510*/  SHF.R.U64 R15, R13, R11.reuse, R0.reuse ;  /* 0x0000000b0d0f7219 */ /* 0x190fe40000001200 */
[----:B------:R-:W-:-:S03]  /*6520*/  SHF.R.U32.HI R5, RZ, R11, R0 ;  /* 0x0000000bff057219 */ /* 0x000fc60000011600 */
[----:B------:R-:W-:Y:S02]  /*6530*/  IMAD.MOV.U32 R4, RZ, RZ, R15 ;  /* 0x000000ffff047224 */ /* 0x000fe400078e000f */
[----:B------:R-:W4:Y:S01]  /*6540*/  LDC R28, c[0x0][0x638] ;  /* 0x00018e00ff1c7b82 */ /* 0x000f220000000800 */
[----:B0-----:R-:W-:-:S07]  /*6550*/  IMAD R25, R9, R7, R12 ;  /* 0x0000000709197224 */ /* 0x001fce00078e020c */
[----:B------:R-:W0:Y:S08]  /*6560*/  LDC R29, c[0x0][0x610] ;  /* 0x00018400ff1d7b82 */ /* 0x000e300000000800 */
[----:B------:R-:W0:Y:S01]  /*6570*/  LDC R30, c[0x0][0x600] ;  /* 0x00018000ff1e7b82 */ /* 0x000e220000000800 */
[----:B-123--:R-:W-:Y:S05]  /*6580*/  @!P0 BRA `(.L_x_161) ;  /* 0x0000000000288947 */ /* 0x00efea0003800000 */
[----:B------:R-:W1:Y:S02]  /*6590*/  LDC R0, c[0x0][0x64c] ;  /* 0x00019300ff007b82 */ /* 0x000e640000000800 */
[----:B-1----:R-:W-:-:S05]  /*65a0*/  IADD3 R3, P0, R15, R0, RZ ;  /* 0x000000000f037210 */ /* 0x002fca0007f1e0ff */
        /* <DEDUP_REMOVED lines=8> */
.L_x_161:
[----:B------:R-:W-:Y:S01]  /*6630*/  ISETP.NE.AND P0, PT, R2, 0x1, PT ;  /* 0x000000010200780c */ /* 0x000fe20003f05270 */
[----:B------:R-:W-:Y:S01]  /*6640*/  IMAD.MOV R14, RZ, RZ, -R14 ;  /* 0x000000ffff0e7224 */ /* 0x000fe200078e0a0e */
[----:B------:R-:W-:Y:S02]  /*6650*/  SHF.R.U64 R3, R4, R24, R5 ;  /* 0x0000001804037219 */ /* 0x000fe40000001205 */
[----:B------:R-:W-:Y:S02]  /*6660*/  LOP3.LUT R0, R13, R98, RZ, 0xc0, !PT ;  /* 0x000000620d007212 */ /* 0x000fe400078ec0ff */
[----:B------:R-:W-:Y:S01]  /*6670*/  LOP3.LUT R10, R10, R97, RZ, 0xc0, !PT ;  /* 0x000000610a0a7212 */ /* 0x000fe200078ec0ff */
[----:B------:R-:W-:Y:S02]  /*6680*/  IMAD.MOV R4, RZ, RZ, -R3 ;  /* 0x000000ffff047224 */ /* 0x000fe400078e0a03 */
[----:B------:R-:W-:Y:S02]  /*6690*/  IMAD R0, R93, R3, R0 ;  /* 0x000000035d007224 */ /* 0x000fe400078e0200 */
[----:B----4-:R-:W-:-:S02]  /*66a0*/  IMAD R3, R4, R28, R15 ;  /* 0x0000001c04037224 */ /* 0x010fc400078e020f */
[----:B------:R-:W-:Y:S02]  /*66b0*/  @P0 IMAD R25, R21, R14, R20 ;  /* 0x0000000e15190224 */ /* 0x000fe400078e0214 */
[----:B0-----:R-:W-:Y:S02]  /*66c0*/  IMAD R5, R3, R30, R10 ;  /* 0x0000001e03057224 */ /* 0x001fe400078e020a */
[----:B------:R-:W-:Y:S02]  /*66d0*/  IMAD R0, R0, R29, R25 ;  /* 0x0000001d00007224 */ /* 0x000fe400078e0219 */
[----:B------:R-:W-:-:S03]  /*66e0*/  IMAD.MOV.U32 R4, RZ, RZ, 0x1 ;  /* 0x00000001ff047424 */ /* 0x000fc600078e00ff */
[----:B------:R-:W-:Y:S02]  /*66f0*/  SEL R100, R5, R0, !P0 ;  /* 0x0000000005647207 */ /* 0x000fe40004000000 */
[----:B------:R-:W-:Y:S02]  /*6700*/  PRMT R3, R4, 0x7610, R3 ;  /* 0x0000761004037816 */ /* 0x000fe40000000003 */
[----:B------:R-:W-:-:S07]  /*6710*/  SEL R0, R0, R5, !P0 ;  /* 0x0000000500007207 */ /* 0x000fce0004000000 */
.L_x_159:
[----:B------:R-:W-:Y:S01]  /*6720*/  UIADD3 UR41, UR43, UR41, URZ ;  /* 0x000000292b297290 */ /* 0x000fe2000fffe03f */
[----:B------:R-:W-:Y:S01]  /*6730*/  LOP3.LUT P0, RZ, R3, 0xff, RZ, 0xc0, !PT ;  /* 0x000000ff03ff7812 */ /* 0x000fe2000780c0ff */
[----:B------:R-:W-:Y:S02]  /*6740*/  IMAD.MOV.U32 R103, RZ, RZ, R0 ;  /* 0x000000ffff677224 */ /* 0x000fe400078e0000 */
[----:B------:R-:W-:Y:S02]  /*6750*/  USHF.R.U32.HI UR4, URZ, 0x2, UR41 ;  /* 0x000000023f047899 */ /* 0x000fe40008011629 */
[----:B------:R-:W-:Y:S02]  /*6760*/  UISETP.GT.U32.AND UP1, UPT, UR41, 0x3, UPT ;  /* 0x000000032900788c */ /* 0x000fe4000bf24070 */
[----:B------:R-:W-:Y:S02]  /*6770*/  ULOP3.LUT UR4, UR4, 0x1, URZ, 0xc0, !UPT ;  /* 0x0000000104047892 */ /* 0x000fe4000f8ec03f */
[----:B------:R-:W-:-:S02]  /*6780*/  UISETP.LT.U32.AND UP1, UPT, UR43, 0x4, UP1 ;  /* 0x000000042b00788c */ /* 0x000fc40008f21070 */
[----:B------:R-:W-:Y:S02]  /*6790*/  UISETP.NE.U32.AND UP0, UPT, UR4, 0x1, UPT ;  /* 0x000000010400788c */ /* 0x000fe4000bf05070 */
[----:B------:R-:W-:Y:S02]  /*67a0*/  USEL UR5, URZ, 0x1, !UP1 ;  /* 0x000000013f057887 */ /* 0x000fe4000c800000 */
[----:B------:R-:W-:Y:S02]  /*67b0*/  UISETP.GT.U32.AND UP0, UPT, UR43, 0x3, !UP0 ;  /* 0x000000032b00788c */ /* 0x000fe4000c704070 */
[----:B------:R-:W-:Y:S02]  /*67c0*/  ULOP3.LUT UR41, UR41, 0x3, URZ, 0xc0, !UPT ;  /* 0x0000000329297892 */ /* 0x000fe4000f8ec03f */
[----:B------:R-:W-:-:S04]  /*67d0*/  USEL UR4, URZ, 0x1, !UP0 ;  /* 0x000000013f047887 */ /* 0x000fc8000c000000 */
[----:B------:R-:W-:Y:S01]  /*67e0*/  ULOP3.LUT UR40, UR4, UR40, UR5, 0x96, !UPT ;  /* 0x0000002804287292 */ /* 0x000fe2000f8e9605 */
[----:B------:R-:W-:Y:S11]  /*67f0*/  @P0 BRA `(.L_x_162) ;  /* 0xffffffac00200947 */ /* 0x000ff6000383ffff */
[----:B------:R-:W-:Y:S05]  /*6800*/  EXIT ;  /* 0x000000000000794d */ /* 0x000fea0003800000 */
.L_x_7:
        /* <DEDUP_REMOVED lines=26> */
.L_x_164:
[----:B------:R-:W0:Y:S01]  /*69b0*/  LDC.64 R28, c[0x0][0x640] ;  /* 0x00019000ff1c7b82 */ /* 0x000e220000000a00 */
[-CC-:B------:R-:W-:Y:S01]  /*69c0*/  SHF.R.U64 R22, R14, R6.reuse, R15.reuse ;  /* 0x000000060e167219 */ /* 0x180fe2000000120f */
[----:B------:R-:W-:Y:S01]  /*69d0*/  IMAD.MOV.U32 R30, RZ, RZ, 0x1 ;  /* 0x00000001ff1e7424 */ /* 0x000fe200078e00ff */
[----:B------:R-:W-:Y:S02]  /*69e0*/  SHF.R.U32.HI R6, RZ, R6, R15 ;  /* 0x00000006ff067219 */ /* 0x000fe4000001160f */
[----:B------:R-:W-:-:S03]  /*69f0*/  IADD3 R13, P0, RZ, -R22, RZ ;  /* 0x80000016ff0d7210 */ /* 0x000fc60007f1e0ff */
[----:B------:R-:W1:Y:S02]  /*6a00*/  LDC R12, c[0x0][0x618] ;  /* 0x00018600ff0c7b82 */ /* 0x000e640000000800 */
[----:B------:R-:W-:-:S04]  /*6a10*/  IMAD.X R11, RZ, RZ, ~R6, P0 ;  /* 0x000000ffff0b7224 */ /* 0x000fc800000e0e06 */
[-C--:B------:R-:W-:Y:S02]  /*6a20*/  IMAD R6, R11, R24.reuse, RZ ;  /* 0x000000180b067224 */ /* 0x080fe400078e02ff */
[----:B------:R-:W2:Y:S01]  /*6a30*/  LDC R14, c[0x0][0x608] ;  /* 0x00018200ff0e7b82 */ /* 0x000ea20000000800 */
[----:B------:R-:W-:-:S04]  /*6a40*/  IMAD.WIDE.U32 R10, R13, R24, R16 ;  /* 0x000000180d0a7225 */ /* 0x000fc800078e0010 */
[----:B------:R-:W-:-:S03]  /*6a50*/  IMAD R13, R13, R25, R6 ;  /* 0x000000190d0d7224 */ /* 0x000fc600078e0206 */
[----:B------:R-:W3:Y:S01]  /*6a60*/  LDC R27, c[0x0][0x658] ;  /* 0x00019600ff1b7b82 */ /* 0x000ee20000000800 */
[----:B------:R-:W-:Y:S01]  /*6a70*/  IMAD.IADD R11, R11, 0x1, R13 ;  /* 0x000000010b0b7824 */ /* 0x000fe200078e020d */
[----:B0-----:R-:W-:-:S04]  /*6a80*/  ISETP.NE.U32.AND P0, PT, R28, RZ, PT ;  /* 0x000000ff1c00720c */ /* 0x001fc80003f05070 */
[----:B------:R-:W-:Y:S02]  /*6a90*/  ISETP.NE.AND.EX P0, PT, R29, RZ, PT, P0 ;  /* 0x000000ff1d00720c */ /* 0x000fe40003f05300 */
[----:B------:R-:W0:Y:S01]  /*6aa0*/  LDC R20, c[0x0][0x600] ;  /* 0x00018000ff147b82 */ /* 0x000e220000000800 */
[-CC-:B-1----:R-:W-:Y:S01]  /*6ab0*/  SHF.R.U64 R8, R10, R12.reuse, R11.reuse ;  /* 0x0000000c0a087219 */ /* 0x182fe2000000120b */
[----:B------:R-:W-:Y:S01]  /*6ac0*/  IMAD.MOV.U32 R10, RZ, RZ, -0x1 ;  /* 0xffffffffff0a7424 */ /* 0x000fe200078e00ff */
[----:B------:R-:W-:-:S05]  /*6ad0*/  SHF.R.U32.HI R11, RZ, R12, R11 ;  /* 0x0000000cff0b7219 */ /* 0x000fca000001160b */
[----:B------:R-:W1:Y:S01]  /*6ae0*/  LDC R24, c[0x0][0x648] ;  /* 0x00019200ff187b82 */ /* 0x000e620000000800 */
[-CC-:B--2---:R-:W-:Y:S02]  /*6af0*/  SHF.R.U64 R21, R8, R14.reuse, R11.reuse ;  /* 0x0000000e08157219 */ /* 0x184fe4000000120b */
[----:B------:R-:W-:-:S05]  /*6b00*/  SHF.R.U32.HI R6, RZ, R14, R11 ;  /* 0x0000000eff067219 */ /* 0x000fca000001160b */
[----:B------:R-:W2:Y:S01]  /*6b10*/  LDC R26, c[0x0][0x638] ;  /* 0x00018e00ff1a7b82 */ /* 0x000ea20000000800 */
[-C--:B---3--:R-:W-:Y:S02]  /*6b20*/  SHF.L.U32 R10, R10, R27.reuse, RZ ;  /* 0x0000001b0a0a7219 */ /* 0x088fe400000006ff */
[-CC-:B------:R-:W-:Y:S02]  /*6b30*/  SHF.R.U64 R25, R21, R27.reuse, R6.reuse ;  /* 0x0000001b15197219 */ /* 0x180fe40000001206 */
[----:B------:R-:W-:Y:S02]  /*6b40*/  LOP3.LUT R32, RZ, R10, RZ, 0x33, !PT ;  /* 0x0000000aff207212 */ /* 0x000fe400078e33ff */
[----:B------:R-:W-:Y:S01]  /*6b50*/  SHF.R.U32.HI R11, RZ, R27, R6 ;  /* 0x0000001bff0b7219 */ /* 0x000fe20000011606 */
[----:B------:R-:W3:Y:S01]  /*6b60*/  LDC R31, c[0x0][0x610] ;  /* 0x00018400ff1f7b82 */ /* 0x000ee20000000800 */
[----:B------:R-:W-:Y:S01]  /*6b70*/  IMAD.MOV.U32 R10, RZ, RZ, R25 ;  /* 0x000000ffff0a7224 */ /* 0x000fe200078e0019 */
[----:B------:R-:W-:Y:S06]  /*6b80*/  @!P0 BRA `(.L_x_165) ;  /* 0x0000000000288947 */ /* 0x000fec0003800000 */
        /* <DEDUP_REMOVED lines=10> */
.L_x_165:
[----:B------:R-:W-:Y:S02]  /*6c30*/  ISETP.NE.AND P0, PT, R2, 0x1, PT ;  /* 0x000000010200780c */ /* 0x000fe40003f05270 */
[----:B-1----:R-:W-:Y:S01]  /*6c40*/  SHF.R.U64 R6, R10, R24, R11 ;  /* 0x000000180a067219 */ /* 0x002fe2000000120b */
[----:B0-----:R-:W-:Y:S01]  /*6c50*/  VIADD R11, R20, 0xffffffff ;  /* 0xffffffff140b7836 */ /* 0x001fe20000000000 */
[----:B------:R-:W-:Y:S02]  /*6c60*/  SHF.L.U32 R30, R30, R27, RZ ;  /* 0x0000001b1e1e7219 */ /* 0x000fe400000006ff */
[----:B------:R-:W-:Y:S01]  /*6c70*/  LOP3.LUT R5, R21, R32, RZ, 0xc0, !PT ;  /* 0x0000002015057212 */ /* 0x000fe200078ec0ff */
[----:B------:R-:W-:-:S04]  /*6c80*/  IMAD.MOV R10, RZ, RZ, -R6 ;  /* 0x000000ffff0a7224 */ /* 0x000fc800078e0a06 */
[----:B------:R-:W-:Y:S01]  /*6c90*/  IMAD R6, R30, R6, R5 ;  /* 0x000000061e067224 */ /* 0x000fe200078e0205 */
[----:B------:R-:W-:Y:S01]  /*6ca0*/  LOP3.LUT R5, R8, R11, RZ, 0xc0, !PT ;  /* 0x0000000b08057212 */ /* 0x000fe200078ec0ff */
[----:B------:R-:W-:Y:S02]  /*6cb0*/  @P0 IMAD R7, R9, R23, R4 ;  /* 0x0000001709070224 */ /* 0x000fe400078e0204 */
[----:B--2---:R-:W-:Y:S02]  /*6cc0*/  IMAD R4, R10, R26, R25 ;  /* 0x0000001a0a047224 */ /* 0x004fe400078e0219 */
[----:B---3--:R-:W-:Y:S02]  /*6cd0*/  IMAD R7, R6, R31, R7 ;  /* 0x0000001f06077224 */ /* 0x008fe400078e0207 */
[----:B------:R-:W-:Y:S02]  /*6ce0*/  IMAD R4, R4, R20, R5 ;  /* 0x0000001404047224 */ /* 0x000fe400078e0205 */
[----:B------:R-:W-:-:S02]  /*6cf0*/  IMAD.MOV.U32 R8, RZ, RZ, 0x1 ;  /* 0x00000001ff087424 */ /* 0x000fc400078e00ff */
[----:B------:R-:W-:Y:S01]  /*6d00*/  IMAD.MOV.U32 R6, RZ, RZ, R22 ;  /* 0x000000ffff067224 */ /* 0x000fe200078e0016 */
[----:B------:R-:W-:Y:S02]  /*6d10*/  SEL R20, R4, R7, !P0 ;  /* 0x0000000704147207 */ /* 0x000fe40004000000 */
[----:B------:R-:W-:-:S07]  /*6d20*/  SEL R21, R7, R4, !P0 ;  /* 0x0000000407157207 */ /* 0x000fce0004000000 */
.L_x_163:
[----:B------:R-:W-:-:S08]  /*6d30*/  NOP ;  /* 0x0000000000007918 */ /* 0x000fd00000000000 */
[----:B------:R-:W0:-:S00]  /*6d40*/  USETMAXREG.DEALLOC.CTAPOOL 0x28 ;  /* 0x00000028000079c8 */ /* 0x000e0000080e0500 */
[----:B0-----:R-:W-:-:S13]  /*6d50*/  ISETP.NE.AND P0, PT, R3, RZ, PT ;  /* 0x000000ff0300720c */ /* 0x001fda0003f05270 */
[----:B------:R-:W-:Y:S05]  /*6d60*/  @P0 EXIT ;  /* 0x000000000000094d */ /* 0x000fea0003800000 */
[----:B------:R-:W-:Y:S01]  /*6d70*/  LOP3.LUT P0, RZ, R8, 0xff, RZ, 0xc0, !PT ;  /* 0x000000ff08ff7812 */ /* 0x000fe2000780c0ff */
[----:B------:R-:W-:Y:S02]  /*6d80*/  IMAD.MOV.U32 R3, RZ, RZ, 0x1 ;  /* 0x00000001ff037424 */ /* 0x000fe400078e00ff */
[----:B------:R-:W-:-:S10]  /*6d90*/  IMAD.MOV.U32 R8, RZ, RZ, RZ ;  /* 0x000000ffff087224 */ /* 0x000fd400078e00ff */
[----:B------:R-:W-:Y:S05]  /*6da0*/  @!P0 BRA `(.L_x_166) ;  /* 0x0000000c004c8947 */ /* 0x000fea0003800000 */
[----:B------:R-:W0:Y:S01]  /*6db0*/  LDC R3, c[0x0][0x28c] ;  /* 0x0000a300ff037b82 */ /* 0x000e220000000800 */
[----:B------:R-:W1:Y:S01]  /*6dc0*/  S2R R12, SR_CgaCtaId ;  /* 0x00000000000c7919 */ /* 0x000e620000008800 */
[----:B------:R-:W-:Y:S01]  /*6dd0*/  ULDC UR5, c[0x0][0x658] ;  /* 0x0001960000057ab9 */ /* 0x000fe20000000800 */
[----:B------:R-:W-:Y:S01]  /*6de0*/  UMOV UR6, 0xffffffff ;  /* 0xffffffff00067882 */ /* 0x000fe20000000000 */
[----:B------:R-:W-:Y:S01]  /*6df0*/  BSSY B0, `(.L_x_166) ;  /* 0x00000ce000007945 */ /* 0x000fe20003800000 */
[----:B------:R-:W-:Y:S01]  /*6e00*/  USHF.L.U32 UR6, UR6, UR5, URZ ;  /* 0x0000000506067299 */ /* 0x000fe2000800063f */
[----:B------:R-:W-:Y:S01]  /*6e10*/  IMAD.MOV.U32 R10, RZ, RZ, 0x1 ;  /* 0x00000001ff0a7424 */ /* 0x000fe200078e00ff */
[----:B------:R-:W-:Y:S01]  /*6e20*/  LOP3.LUT R19, R18, 0x2, RZ, 0xfc, !PT ;  /* 0x0000000212137812 */ /* 0x000fe200078efcff */
[----:B------:R-:W-:Y:S01]  /*6e30*/  IMAD.MOV.U32 R8, RZ, RZ, RZ ;  /* 0x000000ffff087224 */ /* 0x000fe200078e00ff */
[----:B------:R-:W-:Y:S01]  /*6e40*/  ULDC UR4, c[0x0][0x600] ;  /* 0x0001800000047ab9 */ /* 0x000fe20000000800 */
[----:B------:R-:W-:Y:S01]  /*6e50*/  UMOV UR7, 0x1 ;  /* 0x0000000100077882 */ /* 0x000fe20000000000 */
[----:B------:R-:W-:-:S02]  /*6e60*/  UIADD3 UR13, UR4, -0x1, URZ ;  /* 0xffffffff040d7890 */ /* 0x000fc4000fffe03f */
[----:B------:R-:W-:Y:S02]  /*6e70*/  USHF.L.U32 UR15, UR7, UR5, URZ ;  /* 0x00000005070f7299 */ /* 0x000fe4000800063f */
[----:B------:R-:W-:Y:S01]  /*6e80*/  ULOP3.LUT UR14, URZ, UR6, URZ, 0x33, !UPT ;  /* 0x000000063f0e7292 */ /* 0x000fe2000f8e333f */
[----:B------:R-:W-:Y:S01]  /*6e90*/  ULDC.64 UR22, c[0x0][0x198] ;  /* 0x0000660000167ab9 */ /* 0x000fe20000000a00 */
[----:B0-----:R-:W-:-:S05]  /*6ea0*/  VIADD R3, R3, 0x3f ;  /* 0x0000003f03037836 */ /* 0x001fca0000000000 */
[----:B------:R-:W-:-:S04]  /*6eb0*/  SHF.R.S32.HI R4, RZ, 0x1f, R3 ;  /* 0x0000001fff047819 */ /* 0x000fc80000011403 */
[----:B------:R-:W-:Y:S01]  /*6ec0*/  LEA.HI R4, R4, R3, RZ, 0x6 ;  /* 0x0000000304047211 */ /* 0x000fe200078f30ff */
[C---:B-1----:R-:W-:Y:S02]  /*6ed0*/  IMAD.SHL.U32 R11, R12.reuse, 0x40, RZ ;  /* 0x000000400c0b7824 */ /* 0x042fe400078e00ff */
[----:B------:R-:W-:Y:S01]  /*6ee0*/  IMAD.SHL.U32 R12, R12, 0x1000, RZ ;  /* 0x000010000c0c7824 */ /* 0x000fe200078e00ff */
[----:B------:R-:W-:Y:S01]  /*6ef0*/  SHF.R.S32.HI R9, RZ, 0x6, R4 ;  /* 0x00000006ff097819 */ /* 0x000fe20000011404 */
[----:B------:R-:W-:Y:S01]  /*6f00*/  IMAD.MOV.U32 R3, RZ, RZ, 0x1 ;  /* 0x00000001ff037424 */ /* 0x000fe200078e00ff */
[----:B------:R-:W-:Y:S02]  /*6f10*/  LOP3.LUT R11, R11, 0x40, RZ, 0xc0, !PT ;  /* 0x000000400b0b7812 */ /* 0x000fe400078ec0ff */
[----:B------:R-:W-:Y:S01]  /*6f20*/  LOP3.LUT R12, R12, 0x1000, RZ, 0xc0, !PT ;  /* 0x000010000c0c7812 */ /* 0x000fe200078ec0ff */
[----:B------:R-:W-:-:S07]  /*6f30*/  VIADD R13, R9, 0x1 ;  /* 0x00000001090d7836 */ /* 0x000fce0000000000 */
.L_x_177:
[----:B------:R-:W-:-:S03]  /*6f40*/  UMOV UR4, 0xffffffff ;  /* 0xffffffff00047882 */ /* 0x000fc60000000000 */
[----:B------:R-:W-:Y:S05]  /*6f50*/  BRA.DIV UR4, `(.L_x_167) ;  /* 0x0000000e04c87947 */ /* 0x000fea000b800000 */
[----:B------:R-:W-:-:S13]  /*6f60*/  ELECT P6, URZ, PT ;  /* 0x00000000003f782f */ /* 0x000fda00038c0000 */
.L_x_188:
[----:B------:R-:W-:Y:S04]  /*6f70*/  BSSY B1, `(.L_x_168) ;  /* 0x0000041000017945 */ /* 0x000fe80003800000 */
[----:B------:R-:W-:Y:S05]  /*6f80*/  @!P6 BRA `(.L_x_169) ;  /* 0x0000000000fce947 */ /* 0x000fea0003800000 */
[----:B------:R-:W0:Y:S02]  /*6f90*/  LDC R4, c[0x0][0x28c] ;  /* 0x0000a300ff047b82 */ /* 0x000e240000000800 */
[----:B0-----:R-:W-:-:S13]  /*6fa0*/  ISETP.GE.AND P0, PT, R4, 0x1, PT ;  /* 0x000000010400780c */ /* 0x001fda0003f06270 */
[----:B------:R-:W-:Y:S05]  /*6fb0*/  @!P0 BRA `(.L_x_169) ;  /* 0x0000000000f08947 */ /* 0x000fea0003800000 */
[----:B------:R-:W-:Y:S02]  /*6fc0*/  IMAD.SHL.U32 R21, R21, 0x80, RZ ;  /* 0x0000008015157824 */ /* 0x000fe400078e00ff */
[----:B------:R-:W-:Y:S02]  /*6fd0*/  IMAD R20, R20, 0x80, R11 ;  /* 0x0000008014147824 */ /* 0x000fe400078e020b */
[----:B------:R-:W-:Y:S02]  /*6fe0*/  IMAD.MOV.U32 R24, RZ, RZ, RZ ;  /* 0x000000ffff187224 */ /* 0x000fe400078e00ff */
[----:B------:R-:W-:Y:S02]  /*6ff0*/  IMAD.MOV.U32 R4, RZ, RZ, R13 ;  /* 0x000000ffff047224 */ /* 0x000fe400078e000d */
[----:B------:R-:W-:Y:S02]  /*7000*/  IMAD.MOV.U32 R5, RZ, RZ, R3 ;  /* 0x000000ffff057224 */ /* 0x000fe400078e0003 */
[----:B------:R-:W-:-:S02]  /*7010*/  IMAD.MOV.U32 R7, RZ, RZ, R8 ;  /* 0x000000ffff077224 */ /* 0x000fc400078e0008 */
[----:B------:R-:W-:-:S07]  /*7020*/  VIADD R25, R21, 0x40 ;  /* 0x0000004015197836 */ /* 0x000fce0000000000 */
.L_x_172:
[----:B------:R-:W0:Y:S01]  /*7030*/  S2R R15, SR_CgaCtaId ;  /* 0x00000000000f7919 */ /* 0x000e220000008800 */
[----:B------:R-:W-:Y:S02]  /*7040*/  MOV R14, 0x400 ;  /* 0x00000400000e7802 */ /* 0x000fe40000000f00 */
[----:B------:R-:W-:Y:S02]  /*7050*/  ISETP.NE.AND P1, PT, R0, RZ, PT ;  /* 0x000000ff0000720c */ /* 0x000fe40003f25270 */
[----:B0-----:R-:W-:Y:S02]  /*7060*/  LEA R22, R15, R14, 0x18 ;  /* 0x0000000e0f167211 */ /* 0x001fe400078ec0ff */
[----:B------:R-:W-:-:S09]  /*7070*/  SHF.L.U32 R14, R5, 0x1f, RZ ;  /* 0x0000001f050e7819 */ /* 0x000fd200000006ff */
[----:B------:R-:W0:Y:S01]  /*7080*/  @!P1 LDC R15, c[0x0][0x500] ;  /* 0x00014000ff0f9b82 */ /* 0x000e220000000800 */
[----:B------:R-:W-:-:S04]  /*7090*/  IMAD R23, R7, 0x8, R22 ;  /* 0x0000000807177824 */ /* 0x000fc800078e0216 */
[----:B------:R-:W1:Y:S02]  /*70a0*/  SYNCS.PHASECHK.TRANS64.TRYWAIT P0, [R23+URZ+0x20], R14 ;  /* 0x0000200e170075a7 */ /* 0x000e64000800017f */
[----:B-1----:R-:W-:Y:S05]  /*70b0*/  @!P0 BRA `(.L_x_170) ;  /* 0x0000000c00908947 */ /* 0x002fea0003800000 */
.L_x_189:
[----:B-1----:R-:W-:Y:S01]  /*70c0*/  PRMT R14, R19, 0x9910, RZ ;  /* 0x00009910130e7816 */ /* 0x002fe200000000ff */
[----:B0-----:R0:W-:Y:S03]  /*70d0*/  @!P1 SYNCS.ARRIVE.TRANS64 RZ, [R23+URZ], R15 ;  /* 0x0000000f17ff99a7 */ /* 0x0011e6000800003f */
[----:B------:R-:W-:-:S13]  /*70e0*/  ISETP.NE.AND P0, PT, R14, 0x2, PT ;  /* 0x000000020e00780c */ /* 0x000fda0003f05270 */
[----:B0-----:R-:W-:Y:S05]  /*70f0*/  @P0 BRA `(.L_x_171) ;  /* 0x0000000000040947 */ /* 0x001fea0003800000 */
[----:B------:R-:W-:Y:S01]  /*7100*/  BPT.TRAP 0x1 ;  /* 0x000000040000795c */ /* 0x000fe20000300000 */
.L_x_171:
[----:B------:R-:W-:Y:S01]  /*7110*/  IMAD R14, R7, 0x2000, R12 ;  /* 0x00002000070e7824 */ /* 0x000fe200078e020c */
[----:B------:R-:W-:Y:S01]  /*7120*/  R2UR UR25, R23 ;  /* 0x00000000171972ca */ /* 0x000fe200000e0000 */
[--C-:B------:R-:W-:Y:S01]  /*7130*/  IMAD R15, R7, 0x4000, R22.reuse ;  /* 0x00004000070f7824 */ /* 0x100fe200078e0216 */
[----:B------:R-:W-:Y:S01]  /*7140*/  R2UR UR27, R24 ;  /* 0x00000000181b72ca */ /* 0x000fe200000e0000 */
[----:B------:R-:W-:Y:S01]  /*7150*/  IMAD R14, R14, 0x2, R22 ;  /* 0x000000020e0e7824 */ /* 0x000fe200078e0216 */
[----:B------:R-:W-:Y:S01]  /*7160*/  R2UR UR28, R6 ;  /* 0x00000000061c72ca */ /* 0x000fe200000e0000 */
[----:B------:R-:W-:Y:S01]  /*7170*/  VIADD R4, R4, 0xffffffff ;  /* 0xffffffff04047836 */ /* 0x000fe20000000000 */
[----:B------:R-:W-:Y:S01]  /*7180*/  R2UR UR16, R15 ;  /* 0x000000000f1072ca */ /* 0x000fe200000e0000 */
[----:B------:R-:W-:Y:S01]  /*7190*/  UIADD3 UR4, UP0, UR22, 0xf0, URZ ;  /* 0x000000f016047890 */ /* 0x000fe2000ff1e03f */
[----:B------:R-:W-:Y:S01]  /*71a0*/  R2UR UR8, R14 ;  /* 0x000000000e0872ca */ /* 0x000fe200000e0000 */
[----:B------:R-:W-:Y:S01]  /*71b0*/  UIADD3 UR30, UP1, UR22, 0x1f0, URZ ;  /* 0x000001f0161e7890 */ /* 0x000fe2000ff3e03f */
[----:B------:R-:W-:Y:S01]  /*71c0*/  R2UR UR26, R21 ;  /* 0x00000000151a72ca */ /* 0x000fe200000e0000 */
[----:B------:R-:W-:Y:S01]  /*71d0*/  UIADD3.X UR5, URZ, UR23, URZ, UP0, !UPT ;  /* 0x000000173f057290 */ /* 0x000fe200087fe43f */
[----:B------:R-:W-:Y:S01]  /*71e0*/  R2UR UR18, R25 ;  /* 0x00000000191272ca */ /* 0x000fe200000e0000 */
[----:B------:R-:W-:Y:S01]  /*71f0*/  VIADD R7, R7, 0x1 ;  /* 0x0000000107077836 */ /* 0x000fe20000000000 */
[----:B------:R-:W-:Y:S01]  /*7200*/  R2UR UR11, R20 ;  /* 0x00000000140b72ca */ /* 0x000fe200000e0000 */
[----:B------:R-:W-:Y:S01]  /*7210*/  UIADD3.X UR31, URZ, UR23, URZ, UP1, !UPT ;  /* 0x000000173f1f7290 */ /* 0x000fe20008ffe43f */
[----:B------:R-:W-:Y:S01]  /*7220*/  ISETP.GT.AND P1, PT, R4, 0x1, PT ;  /* 0x000000010400780c */ /* 0x000fe20003f24270 */
[----:B------:R-:W-:Y:S01]  /*7230*/  UMOV UR6, 0x0 ;  /* 0x0000000000067882 */ /* 0x000fe20000000000 */
[C---:B------:R-:W-:Y:S01]  /*7240*/  ISETP.NE.AND P0, PT, R7.reuse, 0x4, PT ;  /* 0x000000040700780c */ /* 0x040fe20003f05270 */
[----:B------:R-:W-:Y:S01]  /*7250*/  UIADD3 UR24, UR16, 0x100, URZ ;  /* 0x0000010010187890 */ /* 0x000fe2000fffe03f */
[----:B------:R-:W-:Y:S01]  /*7260*/  VIADD R24, R24, 0x40 ;  /* 0x0000004018187836 */ /* 0x000fe20000000000 */
[----:B------:R-:W-:Y:S01]  /*7270*/  UIADD3 UR16, UR16, 0x2100, URZ ;  /* 0x0000210010107890 */ /* 0x000fe2000fffe03f */
[----:B------:R-:W-:Y:S01]  /*7280*/  SEL R14, RZ, 0x1, P0 ;  /* 0x00000001ff0e7807 */ /* 0x000fe20000000000 */
[----:B------:R-:W-:Y:S01]  /*7290*/  UIADD3 UR8, UR8, 0x10100, URZ ;  /* 0x0001010008087890 */ /* 0x000fe2000fffe03f */
[----:B------:R-:W-:Y:S01]  /*72a0*/  SEL R7, R7, RZ, P0 ;  /* 0x000000ff07077207 */ /* 0x000fe20000000000 */
[----:B------:R-:W-:Y:S01]  /*72b0*/  UMOV UR7, 0x10000000 ;  /* 0x1000000000077882 */ /* 0x000fe20000000000 */
[----:B------:R-:W-:Y:S01]  /*72c0*/  UMOV UR17, UR25 ;  /* 0x0000001900117c82 */ /* 0x000fe20008000000 */
[----:B------:R-:W-:Y:S01]  /*72d0*/  UMOV UR19, UR27 ;  /* 0x0000001b00137c82 */ /* 0x000fe20008000000 */
[----:B------:R-:W-:Y:S01]  /*72e0*/  UMOV UR20, UR28 ;  /* 0x0000001c00147c82 */ /* 0x000fe20008000000 */
[----:B------:R0:W-:Y:S01]  /*72f0*/  UTMALDG.3D [UR24], [UR4], desc[UR6] ;  /* 0x00000618040075b4 */ /* 0x0001e20008011000 */
[----:B------:R-:W-:Y:S01]  /*7300*/  UMOV UR21, 0x30000 ;  /* 0x0003000000157882 */ /* 0x000fe20000000000 */
[----:B------:R-:W-:Y:S01]  /*7310*/  UMOV UR9, UR25 ;  /* 0x0000001900097c82 */ /* 0x000fe20008000000 */
[----:B------:R-:W-:Y:S01]  /*7320*/  UMOV UR10, UR27 ;  /* 0x0000001b000a7c82 */ /* 0x000fe20008000000 */
[----:B------:R-:W-:Y:S01]  /*7330*/  UMOV UR12, UR28 ;  /* 0x0000001c000c7c82 */ /* 0x000fe20008000000 */
[----:B------:R-:W-:Y:S01]  /*7340*/  LOP3.LUT R5, R5, R14, RZ, 0x3c, !PT ;  /* 0x0000000e05057212 */ /* 0x000fe200078e3cff */
[----:B------:R0:W-:Y:S01]  /*7350*/  UTMALDG.3D [UR16], [UR4], desc[UR6] ;  /* 0x00000610040075b4 */ /* 0x0001e20008011000 */
[----:B------:R0:W-:Y:S02]  /*7360*/  UTMALDG.3D.MULTICAST [UR8], [UR30], UR21, desc[UR6] ;  /* 0x000006081e0073b4 */ /* 0x0001e40008011815 */
[----:B0-----:R-:W-:Y:S05]  /*7370*/  @P1 BRA `(.L_x_172) ;  /* 0xfffffffc002c1947 */ /* 0x001fea000383ffff */
.L_x_169:
[----:B------:R-:W-:Y:S05]  /*7380*/  BSYNC B1 ;  /* 0x0000000000017941 */ /* 0x000fea0003800000 */
.L_x_168:
[----:B------:R-:W-:Y:S01]  /*7390*/  LOP3.LUT P1, RZ, R10, 0xff, RZ, 0xc0, !PT ;  /* 0x000000ff0aff7812 */ /* 0x000fe2000782c0ff */
[----:B------:R-:W-:Y:S01]  /*73a0*/  IMAD.IADD R8, R9, 0x1, R8 ;  /* 0x0000000109087824 */ /* 0x000fe200078e0208 */
[----:B------:R-:W-:Y:S01]  /*73b0*/  IADD3 R16, P2, R16, UR36, RZ ;  /* 0x0000002410107c10 */ /* 0x000fe2000ff5e0ff */
[----:B------:R-:W-:Y:S01]  /*73c0*/  ULDC.64 UR4, c[0x0][0x650] ;  /* 0x0001940000047ab9 */ /* 0x000fe20000000a00 */
[----:B------:R-:W-:Y:S01]  /*73d0*/  BSSY B1, `(.L_x_173) ;  /* 0x000006d000017945 */ /* 0x000fe20003800000 */
[----:B------:R-:W-:Y:S01]  /*73e0*/  IMAD.MOV.U32 R21, RZ, RZ, -0x1 ;  /* 0xffffffffff157424 */ /* 0x000fe200078e00ff */
[----:B------:R-:W-:Y:S01]  /*73f0*/  SHF.R.U32.HI R4, RZ, 0x2, R8 ;  /* 0x00000002ff047819 */ /* 0x000fe20000011608 */
[----:B------:R-:W-:Y:S01]  /*7400*/  IMAD.MOV.U32 R20, RZ, RZ, -0x1 ;  /* 0xffffffffff147424 */ /* 0x000fe200078e00ff */
[----:B------:R-:W-:Y:S02]  /*7410*/  ISETP.GT.U32.AND P0, PT, R8, 0x3, PT ;  /* 0x000000030800780c */ /* 0x000fe40003f04070 */
[----:B------:R-:W-:-:S02]  /*7420*/  LOP3.LUT R4, R4, 0x1, RZ, 0xc0, !PT ;  /* 0x0000000104047812 */ /* 0x000fc400078ec0ff */
[----:B------:R-:W-:Y:S01]  /*7430*/  ISETP.LT.U32.AND P0, PT, R9, 0x4, P0 ;  /* 0x000000040900780c */ /* 0x000fe20000701070 */
[----:B------:R-:W0:Y:S01]  /*7440*/  @P1 S2R R6, SR_CgaCtaId ;  /* 0x0000000000061919 */ /* 0x000e220000008800 */
[----:B------:R-:W-:Y:S02]  /*7450*/  @P1 MOV R5, 0x400 ;  /* 0x0000040000051802 */ /* 0x000fe40000000f00 */
[----:B------:R-:W-:Y:S02]  /*7460*/  IADD3.X R17, R17, UR42, RZ, P2, !PT ;  /* 0x0000002a11117c10 */ /* 0x000fe400097fe4ff */
[----:B------:R-:W-:Y:S02]  /*7470*/  ISETP.GE.U32.AND P2, PT, R16, UR4, PT ;  /* 0x0000000410007c0c */ /* 0x000fe4000bf46070 */
[----:B------:R-:W-:Y:S02]  /*7480*/  LOP3.LUT R8, R8, 0x3, RZ, 0xc0, !PT ;  /* 0x0000000308087812 */ /* 0x000fe400078ec0ff */
[----:B------:R-:W-:-:S02]  /*7490*/  PRMT R10, RZ, 0x7610, R10 ;  /* 0x00007610ff0a7816 */ /* 0x000fc4000000000a */
[----:B0-----:R-:W-:Y:S01]  /*74a0*/  @P1 LEA R5, R6, R5, 0x18 ;  /* 0x0000000506051211 */ /* 0x001fe200078ec0ff */
[----:B------:R-:W-:-:S03]  /*74b0*/  IMAD.MOV.U32 R6, RZ, RZ, -0x1 ;  /* 0xffffffffff067424 */ /* 0x000fc600078e00ff */
[----:B------:R0:W-:Y:S01]  /*74c0*/  @P1 SYNCS.ARRIVE.TRANS64.A1T0 RZ, [R5+URZ+0x58], RZ ;  /* 0x000058ff05ff19a7 */ /* 0x0001e2000810003f */
[----:B------:R-:W-:Y:S02]  /*74d0*/  ISETP.NE.U32.AND P1, PT, R4, 0x1, PT ;  /* 0x000000010400780c */ /* 0x000fe40003f25070 */
[----:B------:R-:W-:Y:S02]  /*74e0*/  SEL R4, RZ, 0x1, !P0 ;  /* 0x00000001ff047807 */ /* 0x000fe40004000000 */
[----:B------:R-:W-:Y:S02]  /*74f0*/  ISETP.GE.U32.AND.EX P0, PT, R17, UR5, PT, P2 ;  /* 0x0000000511007c0c */ /* 0x000fe4000bf06120 */
[----:B------:R-:W-:-:S04]  /*7500*/  ISETP.GT.U32.AND P1, PT, R9, 0x3, !P1 ;  /* 0x000000030900780c */ /* 0x000fc80004f24070 */
[----:B0-----:R-:W-:-:S04]  /*7510*/  SEL R5, RZ, 0x1, !P1 ;  /* 0x00000001ff057807 */ /* 0x001fc80004800000 */
[--C-:B------:R-:W-:Y:S02]  /*7520*/  LOP3.LUT R3, R5, R3, R4.reuse, 0x96, !PT ;  /* 0x0000000305037212 */ /* 0x100fe400078e9604 */
[----:B------:R-:W-:Y:S01]  /*7530*/  PRMT R4, RZ, 0x7610, R4 ;  /* 0x00007610ff047816 */ /* 0x000fe20000000004 */
[----:B------:R-:W-:Y:S06]  /*7540*/  @P0 BRA `(.L_x_174) ;  /* 0x0000000400540947 */ /* 0x000fec0003800000 */
[----:B------:R-:W0:Y:S01]  /*7550*/  S2R R15, SR_CTAID.X ;  /* 0x00000000000f7919 */ /* 0x000e220000002500 */
[----:B------:R-:W-:Y:S01]  /*7560*/  ULDC.64 UR4, c[0x0][0x628] ;  /* 0x00018a0000047ab9 */ /* 0x000fe20000000a00 */
[----:B------:R-:W-:Y:S01]  /*7570*/  ULDC UR7, c[0x0][0x630] ;  /* 0x00018c0000077ab9 */ /* 0x000fe20000000800 */
[----:B------:R-:W-:Y:S01]  /*7580*/  ISETP.NE.U32.AND P0, PT, RZ, UR4, PT ;  /* 0x00000004ff007c0c */ /* 0x000fe2000bf05070 */
[----:B------:R-:W1:Y:S01]  /*7590*/  S2R R20, SR_CTAID.Y ;  /* 0x0000000000147919 */ /* 0x000e620000002600 */
[----:B------:R-:W-:Y:S01]  /*75a0*/  ULDC UR8, c[0x0][0x150] ;  /* 0x0000540000087ab9 */ /* 0x000fe20000000800 */
[----:B------:R-:W-:Y:S01]  /*75b0*/  IMAD.MOV.U32 R4, RZ, RZ, R16 ;  /* 0x000000ffff047224 */ /* 0x000fe200078e0010 */
[----:B------:R-:W-:Y:S01]  /*75c0*/  ISETP.NE.AND.EX P0, PT, RZ, UR5, PT, P0 ;  /* 0x00000005ff007c0c */ /* 0x000fe2000bf05300 */
[----:B------:R-:W-:Y:S01]  /*75d0*/  IMAD.MOV.U32 R5, RZ, RZ, R17 ;  /* 0x000000ffff057224 */ /* 0x000fe200078e0011 */
[----:B0-----:R-:W-:-:S11]  /*75e0*/  I2FP.F32.U32 R22, R15 ;  /* 0x0000000f00167245 */ /* 0x001fd60000201000 */
[----:B------:R-:W-:Y:S05]  /*75f0*/  @!P0 BRA `(.L_x_175) ;  /* 0x0000000000288947 */ /* 0x000fea0003800000 */
[----:B------:R-:W-:Y:S02]  /*7600*/  ULDC UR6, c[0x0][0x634] ;  /* 0x00018d0000067ab9 */ /* 0x000fe40000000800 */
[----:B------:R-:W-:-:S05]  /*7610*/  IADD3 R5, P0, R16, UR6, RZ ;  /* 0x0000000610057c10 */ /* 0x000fca000ff1e0ff */
[----:B------:R-:W-:-:S04]  /*7620*/  IMAD.X R21, RZ, RZ, R17, P0 ;  /* 0x000000ffff157224 */ /* 0x000fc800000e0611 */
[----:B------:R-:W-:-:S04]  /*7630*/  IMAD.WIDE.U32 R6, R21, UR4, RZ ;  /* 0x0000000415067c25 */ /* 0x000fc8000f8e00ff */
[----:B------:R-:W-:-:S04]  /*7640*/  IMAD.WIDE.U32 R6, P0, R5, UR5, R6 ;  /* 0x0000000505067c25 */ /* 0x000fc8000f800006 */
[----:B------:R-:W-:-:S04]  /*7650*/  IMAD.WIDE.U32 R4, R5, UR4, RZ ;  /* 0x0000000405047c25 */ /* 0x000fc8000f8e00ff */
[----:B------:R-:W-:Y:S01]  /*7660*/  IMAD.MOV.U32 R4, RZ, RZ, R7 ;  /* 0x000000ffff047224 */ /* 0x000fe200078e0007 */
[----:B------:R-:W-:Y:S01]  /*7670*/  IADD3 RZ, P1, R5, R6, RZ ;  /* 0x0000000605ff7210 */ /* 0x000fe20007f3e0ff */
[----:B------:R-:W-:-:S04]  /*7680*/  IMAD.X R5, RZ, RZ, RZ, P0 ;  /* 0x000000ffff057224 */ /* 0x000fc800000e06ff */
[----:B------:R-:W-:-:S08]  /*7690*/  IMAD.WIDE.U32.X R4, R21, UR5, R4, P1 ;  /* 0x0000000515047c25 */ /* 0x000fd000088e0404 */
.L_x_175:
[--C-:B------:R-:W-:Y:S01]  /*76a0*/  SHF.R.U64 R14, R4, UR7, R5.reuse ;  /* 0x00000007040e7c19 */ /* 0x100fe20008001205 */
[----:B------:R-:W-:Y:S01]  /*76b0*/  FMUL R22, R22, UR8 ;  /* 0x0000000816167c20 */ /* 0x000fe20008400000 */
[----:B------:R-:W-:Y:S01]  /*76c0*/  SHF.R.U32.HI R4, RZ, UR7, R5 ;  /* 0x00000007ff047c19 */ /* 0x000fe20008011605 */
[----:B------:R-:W0:Y:S01]  /*76d0*/  LDC R6, c[0x0][0x144] ;  /* 0x00005100ff067b82 */ /* 0x000e220000000800 */
[----:B------:R-:W-:Y:S01]  /*76e0*/  IADD3 R5, P0, RZ, -R14, RZ ;  /* 0x8000000eff057210 */ /* 0x000fe20007f1e0ff */
[----:B------:R-:W-:Y:S01]  /*76f0*/  ULDC UR6, c[0x0][0x154] ;  /* 0x0000550000067ab9 */ /* 0x000fe20000000800 */
[----:B-1----:R-:W-:Y:S01]  /*7700*/  I2FP.F32.U32 R7, R20 ;  /* 0x0000001400077245 */ /* 0x002fe20000201000 */
[----:B------:R-:W1:Y:S01]  /*7710*/  F2I.U32.TRUNC.NTZ R22, R22 ;  /* 0x0000001600167305 */ /* 0x000e62000020f000 */
[----:B------:R-:W-:Y:S01]  /*7720*/  ULDC.64 UR4, c[0x0][0x620] ;  /* 0x0001880000047ab9 */ /* 0x000fe20000000a00 */
[----:B------:R-:W-:Y:S01]  /*7730*/  IMAD.X R4, RZ, RZ, ~R4, P0 ;  /* 0x000000ffff047224 */ /* 0x000fe200000e0e04 */
[----:B------:R-:W-:Y:S01]  /*7740*/  ISETP.NE.AND P2, PT, R2, 0x1, PT ;  /* 0x000000010200780c */ /* 0x000fe20003f45270 */
[----:B------:R-:W-:Y:S01]  /*7750*/  FMUL R23, R7, UR6 ;  /* 0x0000000607177c20 */ /* 0x000fe20008400000 */
[----:B------:R-:W2:Y:S01]  /*7760*/  LDC R25, c[0x0][0x148] ;  /* 0x00005200ff197b82 */ /* 0x000ea20000000800 */
[----:B------:R-:W-:Y:S01]  /*7770*/  IMAD R4, R4, UR4, RZ ;  /* 0x0000000404047c24 */ /* 0x000fe2000f8e02ff */
[----:B------:R-:W-:-:S02]  /*7780*/  ULDC.64 UR6, c[0x0][0x640] ;  /* 0x0001900000067ab9 */ /* 0x000fc40000000a00 */
[----:B------:R-:W-:Y:S01]  /*7790*/  ISETP.NE.U32.AND P0, PT, RZ, UR6, PT ;  /* 0x00000006ff007c0c */ /* 0x000fe2000bf05070 */
[----:B------:R-:W3:Y:S01]  /*77a0*/  F2I.U32.TRUNC.NTZ R23, R23 ;  /* 0x0000001700177305 */ /* 0x000ee2000020f000 */
[C---:B------:R-:W-:Y:S02]  /*77b0*/  IMAD R7, R5.reuse, UR5, R4 ;  /* 0x0000000505077c24 */ /* 0x040fe4000f8e0204 */
[----:B------:R-:W-:Y:S01]  /*77c0*/  IMAD.WIDE.U32 R4, R5, UR4, R16 ;  /* 0x0000000405047c25 */ /* 0x000fe2000f8e0010 */
[----:B------:R-:W-:Y:S01]  /*77d0*/  ULDC UR4, c[0x0][0x618] ;  /* 0x0001860000047ab9 */ /* 0x000fe20000000800 */
[----:B------:R-:W-:Y:S02]  /*77e0*/  ISETP.NE.AND.EX P0, PT, RZ, UR7, PT, P0 ;  /* 0x00000007ff007c0c */ /* 0x000fe4000bf05300 */
[----:B------:R-:W-:Y:S02]  /*77f0*/  IMAD.IADD R5, R5, 0x1, R7 ;  /* 0x0000000105057824 */ /* 0x000fe400078e0207 */
[----:B-1----:R-:W-:-:S03]  /*7800*/  IMAD.MOV R22, RZ, RZ, -R22 ;  /* 0x000000ffff167224 */ /* 0x002fc600078e0a16 */
[----:B------:R-:W-:Y:S01]  /*7810*/  SHF.R.U64 R21, R4, UR4, R5 ;  /* 0x0000000404157c19 */ /* 0x000fe20008001205 */
[----:B0-----:R-:W-:Y:S01]  /*7820*/  IMAD R15, R6, R22, R15 ;  /* 0x00000016060f7224 */ /* 0x001fe200078e020f */
[----:B------:R-:W-:Y:S01]  /*7830*/  SHF.R.U32.HI R4, RZ, UR4, R5 ;  /* 0x00000004ff047c19 */ /* 0x000fe20008011605 */
[----:B------:R-:W-:Y:S01]  /*7840*/  ULDC UR4, c[0x0][0x608] ;  /* 0x0001820000047ab9 */ /* 0x000fe20000000800 */
[----:B---3--:R-:W-:Y:S02]  /*7850*/  IMAD.MOV R6, RZ, RZ, -R23 ;  /* 0x000000ffff067224 */ /* 0x008fe400078e0a17 */
[--C-:B------:R-:W-:Y:S02]  /*7860*/  SHF.R.U64 R22, R21, UR4, R4.reuse ;  /* 0x0000000415167c19 */ /* 0x100fe40008001204 */
[----:B------:R-:W-:Y:S01]  /*7870*/  SHF.R.U32.HI R5, RZ, UR4, R4 ;  /* 0x00000004ff057c19 */ /* 0x000fe20008011604 */
[----:B------:R-:W-:Y:S01]  /*7880*/  ULDC UR4, c[0x0][0x658] ;  /* 0x0001960000047ab9 */ /* 0x000fe20000000800 */
[----:B--2---:R-:W-:-:S02]  /*7890*/  @P2 IMAD R15, R25, R6, R20 ;  /* 0x00000006190f2224 */ /* 0x004fc400078e0214 */
[--C-:B------:R-:W-:Y:S02]  /*78a0*/  SHF.R.U64 R20, R22, UR4, R5.reuse ;  /* 0x0000000416147c19 */ /* 0x100fe40008001205 */
[----:B------:R-:W-:-:S03]  /*78b0*/  SHF.R.U32.HI R23, RZ, UR4, R5 ;  /* 0x00000004ff177c19 */ /* 0x000fc60008011605 */
[----:B------:R-:W-:Y:S02]  /*78c0*/  IMAD.MOV.U32 R6, RZ, RZ, R20 ;  /* 0x000000ffff067224 */ /* 0x000fe400078e0014 */
[----:B------:R-:W-:Y:S01]  /*78d0*/  IMAD.MOV.U32 R5, RZ, RZ, R23 ;  /* 0x000000ffff057224 */ /* 0x000fe200078e0017 */
[----:B------:R-:W-:Y:S06]  /*78e0*/  @!P0 BRA `(.L_x_176) ;  /* 0x00000000002c8947 */ /* 0x000fec0003800000 */
        /* <DEDUP_REMOVED lines=9> */
[----:B------:R-:W-:-:S04]  /*7980*/  IMAD.WIDE.U32.X R4, R23, UR7, R4, P1 ;  /* 0x0000000717047c25 */ /* 0x000fc800088e0404 */
[----:B------:R-:W-:-:S07]  /*7990*/  IMAD.MOV.U32 R6, RZ, RZ, R4 ;  /* 0x000000ffff067224 */ /* 0x000fce00078e0004 */
.L_x_176:
[----:B------:R-:W-:Y:S01]  /*79a0*/  ULDC UR4, c[0x0][0x648] ;  /* 0x0001920000047ab9 */ /* 0x000fe20000000800 */
[----:B------:R-:W-:Y:S01]  /*79b0*/  LOP3.LUT R4, R22, UR14, RZ, 0xc0, !PT ;  /* 0x0000000e16047c12 */ /* 0x000fe2000f8ec0ff */
[----:B------:R-:W-:Y:S01]  /*79c0*/  ULDC UR5, c[0x0][0x610] ;  /* 0x0001840000057ab9 */ /* 0x000fe20000000800 */
[----:B------:R-:W-:Y:S01]  /*79d0*/  SHF.R.U64 R5, R6, UR4, R5 ;  /* 0x0000000406057c19 */ /* 0x000fe20008001205 */
[----:B------:R-:W-:Y:S01]  /*79e0*/  ULDC UR4, c[0x0][0x638] ;  /* 0x00018e0000047ab9 */ /* 0x000fe20000000800 */
[----:B------:R-:W-:-:S03]  /*79f0*/  LOP3.LUT R21, R21, UR13, RZ, 0xc0, !PT ;  /* 0x0000000d15157c12 */ /* 0x000fc6000f8ec0ff */
[----:B------:R-:W-:Y:S02]  /*7a00*/  IMAD.MOV R7, RZ, RZ, -R5 ;  /* 0x000000ffff077224 */ /* 0x000fe400078e0a05 */
[----:B------:R-:W-:Y:S02]  /*7a10*/  IMAD R4, R5, UR15, R4 ;  /* 0x0000000f05047c24 */ /* 0x000fe4000f8e0204 */
[----:B------:R-:W-:Y:S01]  /*7a20*/  IMAD R20, R7, UR4, R20 ;  /* 0x0000000407147c24 */ /* 0x000fe2000f8e0214 */
[----:B------:R-:W-:Y:S01]  /*7a30*/  ULDC UR4, c[0x0][0x600] ;  /* 0x0001800000047ab9 */ /* 0x000fe20000000800 */
[----:B------:R-:W-:Y:S02]  /*7a40*/  IMAD R15, R4, UR5, R15 ;  /* 0x00000005040f7c24 */ /* 0x000fe4000f8e020f */
[----:B------:R-:W-:Y:S02]  /*7a50*/  IMAD R6, R20, UR4, R21 ;  /* 0x0000000414067c24 */ /* 0x000fe4000f8e0215 */
[----:B------:R-:W-:-:S03]  /*7a60*/  IMAD.MOV.U32 R4, RZ, RZ, 0x1 ;  /* 0x00000001ff047424 */ /* 0x000fc600078e00ff */
[----:B------:R-:W-:Y:S02]  /*7a70*/  SEL R20, R6, R15, !P2 ;  /* 0x0000000f06147207 */ /* 0x000fe40005000000 */
[----:B------:R-:W-:Y:S01]  /*7a80*/  SEL R21, R15, R6, !P2 ;  /* 0x000000060f157207 */ /* 0x000fe20005000000 */
[----:B------:R-:W-:-:S07]  /*7a90*/  IMAD.MOV.U32 R6, RZ, RZ, R14 ;  /* 0x000000ffff067224 */ /* 0x000fce00078e000e */
.L_x_174:
[----:B------:R-:W-:Y:S05]  /*7aa0*/  BSYNC B1 ;  /* 0x0000000000017941 */ /* 0x000fea0003800000 */
.L_x_173:
[----:B------:R-:W-:-:S13]  /*7ab0*/  LOP3.LUT P0, RZ, R4, 0xff, RZ, 0xc0, !PT ;  /* 0x000000ff04ff7812 */ /* 0x000fda000780c0ff */
[----:B------:R-:W-:Y:S05]  /*7ac0*/  @P0 BRA `(.L_x_177) ;  /* 0xfffffff4001c0947 */ /* 0x000fea000383ffff */
[----:B------:R-:W-:Y:S05]  /*7ad0*/  BSYNC B0 ;  /* 0x0000000000007941 */ /* 0x000fea0003800000 */
.L_x_166:
[----:B------:R-:W-:-:S03]  /*7ae0*/  UMOV UR4, 0xffffffff ;  /* 0xffffffff00047882 */ /* 0x000fc60000000000 */
[----:B------:R-:W-:Y:S05]  /*7af0*/  BRA.DIV UR4, `(.L_x_178) ;  /* 0x0000000604147947 */ /* 0x000fea000b800000 */
[----:B------:R-:W-:-:S13]  /*7b00*/  ELECT P6, URZ, PT ;  /* 0x00000000003f782f */ /* 0x000fda00038c0000 */
.L_x_192:
[----:B------:R-:W-:Y:S04]  /*7b10*/  BSSY B0, `(.L_x_179) ;  /* 0x000002b000007945 */ /* 0x000fe80003800000 */
[----:B------:R-:W-:Y:S05]  /*7b20*/  @!P6 BRA `(.L_x_180) ;  /* 0x0000000000a4e947 */ /* 0x000fea0003800000 */
[----:B------:R-:W-:-:S04]  /*7b30*/  LOP3.LUT R18, R18, 0x2, RZ, 0xfc, !PT ;  /* 0x0000000212127812 */ /* 0x000fc800078efcff */
[----:B------:R-:W-:-:S13]  /*7b40*/  ISETP.NE.AND P0, PT, R18, 0x3, PT ;  /* 0x000000031200780c */ /* 0x000fda0003f05270 */
[----:B------:R-:W-:Y:S05]  /*7b50*/  @!P0 BRA `(.L_x_181) ;  /* 0x0000000000048947 */ /* 0x000fea0003800000 */
[----:B------:R-:W-:Y:S01]  /*7b60*/  BPT.TRAP 0x1 ;  /* 0x000000040000795c */ /* 0x000fe20000300000 */
.L_x_181:
[----:B------:R-:W0:Y:S01]  /*7b70*/  S2R R5, SR_CgaCtaId ;  /* 0x0000000000057919 */ /* 0x000e220000008800 */
[----:B------:R-:W-:Y:S02]  /*7b80*/  MOV R0, 0x400 ;  /* 0x0000040000007802 */ /* 0x000fe40000000f00 */
[----:B------:R-:W-:Y:S02]  /*7b90*/  SHF.L.U32 R2, R3, 0x1f, RZ ;  /* 0x0000001f03027819 */ /* 0x000fe400000006ff */
[----:B0-----:R-:W-:-:S05]  /*7ba0*/  LEA R5, R5, R0, 0x18 ;  /* 0x0000000005057211 */ /* 0x001fca00078ec0ff */
[----:B------:R-:W-:-:S04]  /*7bb0*/  VIADD R5, R5, 0x20 ;  /* 0x0000002005057836 */ /* 0x000fc80000000000 */
[C---:B------:R-:W-:Y:S02]  /*7bc0*/  IMAD R7, R8.reuse, 0x8, R5 ;  /* 0x0000000808077824 */ /* 0x040fe400078e0205 */
[----:B------:R-:W-:Y:S02]  /*7bd0*/  VIADD R8, R8, 0x1 ;  /* 0x0000000108087836 */ /* 0x000fe40000000000 */
[----:B------:R-:W0:Y:S03]  /*7be0*/  SYNCS.PHASECHK.TRANS64.TRYWAIT P0, [R7+URZ], R2 ;  /* 0x00000002070075a7 */ /* 0x000e26000800017f */
[----:B------:R-:W-:-:S04]  /*7bf0*/  ISETP.NE.AND P1, PT, R8, 0x4, PT ;  /* 0x000000040800780c */ /* 0x000fc80003f25270 */
[----:B------:R-:W-:Y:S02]  /*7c00*/  SEL R0, RZ, 0x1, P1 ;  /* 0x00000001ff007807 */ /* 0x000fe40000800000 */
[----:B------:R-:W-:Y:S02]  /*7c10*/  SEL R8, R8, RZ, P1 ;  /* 0x000000ff08087207 */ /* 0x000fe40000800000 */
[----:B------:R-:W-:-:S03]  /*7c20*/  LOP3.LUT R9, R3, R0, RZ, 0x3c, !PT ;  /* 0x0000000003097212 */ /* 0x000fc600078e3cff */
[----:B------:R-:W-:Y:S01]  /*7c30*/  IMAD R6, R8, 0x8, R5 ;  /* 0x0000000808067824 */ /* 0x000fe200078e0205 */
[----:B------:R-:W-:Y:S01]  /*7c40*/  SHF.L.U32 R3, R9, 0x1f, RZ ;  /* 0x0000001f09037819 */ /* 0x000fe200000006ff */
[----:B0-----:R-:W-:Y:S06]  /*7c50*/  @!P0 BRA `(.L_x_182) ;  /* 0x0000000000dc8947 */ /* 0x001fec0003800000 */
.L_x_193:
[----:B------:R-:W1:Y:S01]  /*7c60*/  SYNCS.PHASECHK.TRANS64.TRYWAIT P0, [R6+URZ], R3 ;  /* 0x00000003060075a7 */ /* 0x000e62000800017f */
[----:B------:R-:W-:-:S05]  /*7c70*/  VIADD R0, R8, 0x1 ;  /* 0x0000000108007836 */ /* 0x000fca0000000000 */
[----:B------:R-:W-:-:S04]  /*7c80*/  ISETP.NE.AND P1, PT, R0, 0x4, PT ;  /* 0x000000040000780c */ /* 0x000fc80003f25270 */
[----:B0-----:R-:W-:Y:S02]  /*7c90*/  SEL R2, RZ, 0x1, P1 ;  /* 0x00000001ff027807 */ /* 0x001fe40000800000 */
[----:B------:R-:W-:Y:S02]  /*7ca0*/  SEL R0, R0, RZ, P1 ;  /* 0x000000ff00007207 */ /* 0x000fe40000800000 */
[----:B------:R-:W-:-:S03]  /*7cb0*/  LOP3.LUT R9, R9, R2, RZ, 0x3c, !PT ;  /* 0x0000000209097212 */ /* 0x000fc600078e3cff */
[----:B------:R-:W-:Y:S01]  /*7cc0*/  IMAD R7, R0, 0x8, R5 ;  /* 0x0000000800077824 */ /* 0x000fe200078e0205 */
[----:B------:R-:W-:Y:S01]  /*7cd0*/  SHF.L.U32 R4, R9, 0x1f, RZ ;  /* 0x0000001f09047819 */ /* 0x000fe200000006ff */
[----:B-1----:R-:W-:Y:S06]  /*7ce0*/  @!P0 BRA `(.L_x_183) ;  /* 0x0000000000cc8947 */ /* 0x002fec0003800000 */
.L_x_194:
[----:B------:R-:W1:Y:S01]  /*7cf0*/  SYNCS.PHASECHK.TRANS64.TRYWAIT P0, [R7+URZ], R4 ;  /* 0x00000004070075a7 */ /* 0x000e62000800017f */
[----:B------:R-:W-:-:S05]  /*7d00*/  VIADD R0, R0, 0x1 ;  /* 0x0000000100007836 */ /* 0x000fca0000000000 */
[----:B------:R-:W-:-:S04]  /*7d10*/  ISETP.NE.AND P1, PT, R0, 0x4, PT ;  /* 0x000000040000780c */ /* 0x000fc80003f25270 */
[----:B------:R-:W-:Y:S02]  /*7d20*/  SEL R2, RZ, 0x1, P1 ;  /* 0x00000001ff027807 */ /* 0x000fe40000800000 */
[----:B------:R-:W-:Y:S02]  /*7d30*/  SEL R0, R0, RZ, P1 ;  /* 0x000000ff00007207 */ /* 0x000fe40000800000 */
[----:B------:R-:W-:Y:S01]  /*7d40*/  LOP3.LUT R2, R9, R2, RZ, 0x3c, !PT ;  /* 0x0000000209027212 */ /* 0x000fe200078e3cff */
[----:B-1----:R-:W-:Y:S06]  /*7d50*/  @!P0 BRA `(.L_x_184) ;  /* 0x0000000000c48947 */ /* 0x002fec0003800000 */
.L_x_195:
[----:B------:R-:W-:Y:S01]  /*7d60*/  IMAD R5, R0, 0x8, R5 ;  /* 0x0000000800057824 */ /* 0x000fe200078e0205 */
[----:B------:R-:W-:-:S07]  /*7d70*/  SHF.L.U32 R0, R2, 0x1f, RZ ;  /* 0x0000001f02007819 */ /* 0x000fce00000006ff */
.L_x_185:
[----:B--2---:R2:W3:Y:S02]  /*7d80*/  SYNCS.PHASECHK.TRANS64.TRYWAIT P0, [R5+URZ], R0 ;  /* 0x00000000050075a7 */ /* 0x0044e4000800017f */
[----:B---3--:R-:W-:Y:S05]  /*7d90*/  @!P0 NANOSLEEP.SYNCS 0x989680 ;  /* 0x009896800000895d */ /* 0x008fea0003900000 */
[----:B------:R-:W3:Y:S02]  /*7da0*/  @!P0 SYNCS.PHASECHK.TRANS64 P0, [R5+URZ], R0 ;  /* 0x00000000050085a7 */ /* 0x000ee4000800007f */
[----:B---3--:R-:W-:Y:S05]  /*7db0*/  @!P0 BRA `(.L_x_185) ;  /* 0xfffffffc00f08947 */ /* 0x008fea000383ffff */
.L_x_180:
[----:B------:R-:W-:Y:S05]  /*7dc0*/  BSYNC B0 ;  /* 0x0000000000007941 */ /* 0x000fea0003800000 */
.L_x_179:
[----:B------:R-:W-:Y:S05]  /*7dd0*/  EXIT ;  /* 0x000000000000794d */ /* 0x000fea0003800000 */
.L_x_21:
[----:B-1----:R1:W2:Y:S02]  /*7de0*/  SYNCS.PHASECHK.TRANS64.TRYWAIT P1, [R3+URZ], R0 ;  /* 0x00000000030075a7 */ /* 0x0022a4000802017f */
[----:B--2---:R-:W-:Y:S05]  /*7df0*/  @!P1 NANOSLEEP.SYNCS 0x989680 ;  /* 0x009896800000995d */ /* 0x004fea0003900000 */
[----:B------:R-:W2:Y:S02]  /*7e00*/  @!P1 SYNCS.PHASECHK.TRANS64 P1, [R3+URZ], R0 ;  /* 0x00000000030095a7 */ /* 0x000ea4000802007f */
[----:B--2---:R-:W-:Y:S05]  /*7e10*/  @!P1 BRA `(.L_x_21) ;  /* 0xfffffffc00f09947 */ /* 0x004fea000383ffff */
[----:B------:R-:W-:Y:S05]  /*7e20*/  BRA `(.L_x_20) ;  /* 0xffffff98005c7947 */ /* 0x000fea000383ffff */
.L_x_26:
[----:B-1----:R1:W2:Y:S02]  /*7e30*/  SYNCS.PHASECHK.TRANS64.TRYWAIT P1, [R5+URZ], R4 ;  /* 0x00000004050075a7 */ /* 0x0022a4000802017f */
[----:B--2---:R-:W-:Y:S05]  /*7e40*/  @!P1 NANOSLEEP.SYNCS 0x989680 ;  /* 0x009896800000995d */ /* 0x004fea0003900000 */
[----:B------:R-:W2:Y:S02]  /*7e50*/  @!P1 SYNCS.PHASECHK.TRANS64 P1, [R5+URZ], R4 ;  /* 0x00000004050095a7 */ /* 0x000ea4000802007f */
[----:B--2---:R-:W-:Y:S05]  /*7e60*/  @!P1 BRA `(.L_x_26) ;  /* 0xfffffffc00f09947 */ /* 0x004fea000383ffff */
[----:B------:R-:W-:Y:S05]  /*7e70*/  BRA `(.L_x_25) ;  /* 0xffffff9c00387947 */ /* 0x000fea000383ffff */
.L_x_167:
[----:B------:R-:W-:Y:S01]  /*7e80*/  BSSY B1, `(.L_x_186) ;  /* 0x0000006000017945 */ /* 0x000fe20003800000 */
[----:B------:R-:W-:-:S07]  /*7e90*/  IMAD.MOV.U32 R15, RZ, RZ, -0x1 ;  /* 0xffffffffff0f7424 */ /* 0x000fce00078e00ff */
[----:B------:R-:W-:Y:S05]  /*7ea0*/  WARPSYNC.COLLECTIVE R15, `(.L_x_187) ;  /* 0x000000000f0c7348 */ /* 0x000fea0003c00000 */
[----:B------:R-:W-:Y:S02]  /*7eb0*/  ELECT P6, UR62, PT ;  /* 0x00000000003e782f */ /* 0x000fe400038c0000 */
[----:B------:R-:W-:Y:S01]  /*7ec0*/  MOV R14, UR62 ;  /* 0x0000003e000e7c02 */ /* 0x000fe20008000f00 */
[----:B------:R-:W-:Y:S10]  /*7ed0*/  ENDCOLLECTIVE ;  /* 0x000000000000791b */ /* 0x000ff40003800000 */
.L_x_187:
[----:B------:R-:W-:Y:S05]  /*7ee0*/  BSYNC B1 ;  /* 0x0000000000017941 */ /* 0x000fea0003800000 */
.L_x_186:
[----:B------:R-:W-:Y:S05]  /*7ef0*/  BRA `(.L_x_188) ;  /* 0xfffffff0001c7947 */ /* 0x000fea000383ffff */
.L_x_170:
[----:B-1----:R1:W2:Y:S02]  /*7f00*/  SYNCS.PHASECHK.TRANS64.TRYWAIT P0, [R23+URZ+0x20], R14 ;  /* 0x0000200e170075a7 */ /* 0x0022a4000800017f */
[----:B--2---:R-:W-:Y:S05]  /*7f10*/  @!P0 NANOSLEEP.SYNCS 0x989680 ;  /* 0x009896800000895d */ /* 0x004fea0003900000 */
[----:B------:R-:W2:Y:S02]  /*7f20*/  @!P0 SYNCS.PHASECHK.TRANS64 P0, [R23+URZ+0x20], R14 ;  /* 0x0000200e170085a7 */ /* 0x000ea4000800007f */
[----:B--2---:R-:W-:Y:S05]  /*7f30*/  @!P0 BRA `(.L_x_170) ;  /* 0xfffffffc00f08947 */ /* 0x004fea000383ffff */
[----:B------:R-:W-:Y:S05]  /*7f40*/  BRA `(.L_x_189) ;  /* 0xfffffff0005c7947 */ /* 0x000fea000383ffff */
.L_x_178:
[----:B------:R-:W-:Y:S01]  /*7f50*/  BSSY B0, `(.L_x_190) ;  /* 0x0000006000007945 */ /* 0x000fe20003800000 */
[----:B------:R-:W-:-:S07]  /*7f60*/  IMAD.MOV.U32 R15, RZ, RZ, -0x1 ;  /* 0xffffffffff0f7424 */ /* 0x000fce00078e00ff */
[----:B------:R-:W-:Y:S05]  /*7f70*/  WARPSYNC.COLLECTIVE R15, `(.L_x_191) ;  /* 0x000000000f0c7348 */ /* 0x000fea0003c00000 */
[----:B------:R-:W-:Y:S02]  /*7f80*/  ELECT P6, UR62, PT ;  /* 0x00000000003e782f */ /* 0x000fe400038c0000 */
[----:B------:R-:W-:Y:S01]  /*7f90*/  MOV R14, UR62 ;  /* 0x0000003e000e7c02 */ /* 0x000fe20008000f00 */
[----:B------:R-:W-:Y:S10]  /*7fa0*/  ENDCOLLECTIVE ;  /* 0x000000000000791b */ /* 0x000ff40003800000 */
.L_x_191:
[----:B------:R-:W-:Y:S05]  /*7fb0*/  BSYNC B0 ;  /* 0x0000000000007941 */ /* 0x000fea0003800000 */
.L_x_190:
[----:B------:R-:W-:Y:S05]  /*7fc0*/  BRA `(.L_x_192) ;  /* 0xfffffff800d07947 */ /* 0x000fea000383ffff */
.L_x_182:
[----:B0-----:R0:W1:Y:S02]  /*7fd0*/  SYNCS.PHASECHK.TRANS64.TRYWAIT P0, [R7+URZ], R2 ;  /* 0x00000002070075a7 */ /* 0x001064000800017f */
[----:B-1----:R-:W-:Y:S05]  /*7fe0*/  @!P0 NANOSLEEP.SYNCS 0x989680 ;  /* 0x009896800000895d */ /* 0x002fea0003900000 */
[----:B------:R-:W1:Y:S02]  /*7ff0*/  @!P0 SYNCS.PHASECHK.TRANS64 P0, [R7+URZ], R2 ;  /* 0x00000002070085a7 */ /* 0x000e64000800007f */
[----:B-1----:R-:W-:Y:S05]  /*8000*/  @!P0 BRA `(.L_x_182) ;  /* 0xfffffffc00f08947 */ /* 0x002fea000383ffff */
[----:B------:R-:W-:Y:S05]  /*8010*/  BRA `(.L_x_193) ;  /* 0xfffffffc00107947 */ /* 0x000fea000383ffff */
.L_x_183:
[----:B0-----:R0:W1:Y:S02]  /*8020*/  SYNCS.PHASECHK.TRANS64.TRYWAIT P0, [R6+URZ], R3 ;  /* 0x00000003060075a7 */ /* 0x001064000800017f */
[----:B-1----:R-:W-:Y:S05]  /*8030*/  @!P0 NANOSLEEP.SYNCS 0x989680 ;  /* 0x009896800000895d */ /* 0x002fea0003900000 */
[----:B------:R-:W1:Y:S02]  /*8040*/  @!P0 SYNCS.PHASECHK.TRANS64 P0, [R6+URZ], R3 ;  /* 0x00000003060085a7 */ /* 0x000e64000800007f */
[----:B-1----:R-:W-:Y:S05]  /*8050*/  @!P0 BRA `(.L_x_183) ;  /* 0xfffffffc00f08947 */ /* 0x002fea000383ffff */
[----:B------:R-:W-:Y:S05]  /*8060*/  BRA `(.L_x_194) ;  /* 0xfffffffc00207947 */ /* 0x000fea000383ffff */
.L_x_184:
[----:B-1----:R1:W2:Y:S02]  /*8070*/  SYNCS.PHASECHK.TRANS64.TRYWAIT P0, [R7+URZ], R4 ;  /* 0x00000004070075a7 */ /* 0x0022a4000800017f */
[----:B--2---:R-:W-:Y:S05]  /*8080*/  @!P0 NANOSLEEP.SYNCS 0x989680 ;  /* 0x009896800000895d */ /* 0x004fea0003900000 */
[----:B------:R-:W2:Y:S02]  /*8090*/  @!P0 SYNCS.PHASECHK.TRANS64 P0, [R7+URZ], R4 ;  /* 0x00000004070085a7 */ /* 0x000ea4000800007f */
[----:B--2---:R-:W-:Y:S05]  /*80a0*/  @!P0 BRA `(.L_x_184) ;  /* 0xfffffffc00f08947 */ /* 0x004fea000383ffff */
[----:B------:R-:W-:Y:S05]  /*80b0*/  BRA `(.L_x_195) ;  /* 0xfffffffc00287947 */ /* 0x000fea000383ffff */
.L_x_196:
[----:B------:R-:W-:-:S00]  /*80c0*/  BRA `(.L_x_196) ;  /* 0xfffffffc00fc7947 */ /* 0x000fc0000383ffff */
[----:B------:R-:W-:-:S00]  /*80d0*/  NOP ;  /* 0x0000000000007918 */ /* 0x000fc00000000000 */
        /* <DEDUP_REMOVED lines=10> */
.L_x_197:


//--------------------- .nv.global.init           --------------------------
	.section	.nv.global.init,"aw",@progbits
.nv.global.init:
	.type		$str$22,@object
	.size		$str$22,($str$23 - $str$22)
$str$22:
        /*0000*/ 	.byte	0x6b, 0x5f, 0x74, 0x69, 0x6c, 0x65, 0x5f, 0x63, 0x6f, 0x75, 0x6e, 0x74, 0x20, 0x3e, 0x3d, 0x20
        /*0010*/ 	.byte	0x31, 0x00
	.type		$str$23,@object
	.size		$str$23,(__unnamed_1 - $str$23)
$str$23:
        /*0012*/ 	.byte	0x2f, 0x74, 0x6d, 0x70, 0x2f, 0x63, 0x75, 0x74, 0x6c, 0x61, 0x73, 0x73, 0x5f, 0x73, 0x77, 0x65
        /*0022*/ 	.byte	0x65, 0x70, 0x5f, 0x73, 0x72, 0x63, 0x2f, 0x69, 0x6e, 0x63, 0x6c, 0x75, 0x64, 0x65, 0x2f, 0x63
        /*0032*/ 	.byte	0x75, 0x74, 0x6c, 0x61, 0x73, 0x73, 0x2f, 0x67, 0x65, 0x6d, 0x6d, 0x2f, 0x63, 0x6f, 0x6c, 0x6c
        /*0042*/ 	.byte	0x65, 0x63, 0x74, 0x69, 0x76, 0x65, 0x2f, 0x73, 0x6d, 0x39, 0x30, 0x5f, 0x6d, 0x6d, 0x61, 0x5f
        /*0052*/ 	.byte	0x74, 0x6d, 0x61, 0x5f, 0x67, 0x6d, 0x6d, 0x61, 0x5f, 0x73, 0x73, 0x5f, 0x77, 0x61, 0x72, 0x70
        /*0062*/ 	.byte	0x73, 0x70, 0x65, 0x63, 0x69, 0x61, 0x6c, 0x69, 0x7a, 0x65, 0x64, 0x2e, 0x68, 0x70, 0x70, 0x00
	.type		__unnamed_1,@object
	.size		__unnamed_1,(.L_0 - __unnamed_1)
__unnamed_1:
        /*0072*/ 	.byte	0x76, 0x6f, 0x69, 0x64, 0x20, 0x63, 0x75, 0x74, 0x6c, 0x61, 0x73, 0x73, 0x3a, 0x3a, 0x67, 0x65
        /* <DEDUP_REMOVED lines=180> */
        /*0bc2*/ 	.byte	0x74, 0x69, 0x74, 0x79, 0x5d, 0x00
.L_0:


//--------------------- .nv.shared._ZN7cutlass13device_kernelINS_4gemm6kernel13GemmUniversalIN4cute5tupleIJiiiiEEENS1_10collective13CollectiveMmaINS1_34MainloopSm90TmaGmmaWarpSpecializedILi4ENS5_IJNS4_1CILi2EEENSA_ILi1EEESC_EEENS1_35KernelTmaWarpSpecializedCooperativeEEENS5_IJNSA_ILi128EEESG_NSA_ILi64EEEEEENS_6half_tENS5_IJSC_llEEESJ_NS5_IJlSC_lEEENS4_8TiledMMAINS4_8MMA_AtomIJNS4_4SM904GMMA26MMA_64x128x16_F32F16F16_SSILNSP_5MajorE1ELSR_0ELNSP_7ScaleInE1ELSS_1EEEEEENS4_6LayoutISD_NS5_IJSC_NSA_ILi0EEESW_EEEEENS5_IJNS4_10UnderscoreESZ_SZ_EEEEENS4_13SM90_TMA_LOADENS4_14ComposedLayoutINS4_7SwizzleILi3ELi4ELi3EEENS4_18smem_ptr_flag_bitsILi16EEENSV_INS5_IJSH_NSA_ILi8EEEEEENS5_IJSC_SH_EEEEEEEvNS4_8identityENS4_23SM90_TMA_LOAD_MULTICASTENS13_IS15_S17_NSV_INS5_IJS18_SH_EEENS5_IJSH_SC_EEEEEEEvS1D_EENS_8epilogue10collective6detail29Sm90TmaWarpSpecializedAdapterINS1L_15DefaultEpilogueISJ_SL_SL_NS1K_6thread17LinearCombinationISJ_Li1EffLNS1P_9ScaleType4KindE0ELNS_15FloatRoundStyleE2ESJ_EENS1_15EpilogueDefaultEEEEEvvEEEEvNT_6ParamsE --------------------------
	.section	.nv.shared._ZN7cutlass13device_kernelINS_4gemm6kernel13GemmUniversalIN4cute5tupleIJiiiiEEENS1_10collective13CollectiveMmaINS1_34MainloopSm90TmaGmmaWarpSpecializedILi4ENS5_IJNS4_1CILi2EEENSA_ILi1EEESC_EEENS1_35KernelTmaWarpSpecializedCooperativeEEENS5_IJNSA_ILi128EEESG_NSA_ILi64EEEEEENS_6half_tENS5_IJSC_llEEESJ_NS5_IJlSC_lEEENS4_8TiledMMAINS4_8MMA_AtomIJNS4_4SM904GMMA26MMA_64x128x16_F32F16F16_SSILNSP_5MajorE1ELSR_0ELNSP_7ScaleInE1ELSS_1EEEEEENS4_6LayoutISD_NS5_IJSC_NSA_ILi0EEESW_EEEEENS5_IJNS4_10UnderscoreESZ_SZ_EEEEENS4_13SM90_TMA_LOADENS4_14ComposedLayoutINS4_7SwizzleILi3ELi4ELi3EEENS4_18smem_ptr_flag_bitsILi16EEENSV_INS5_IJSH_NSA_ILi8EEEEEENS5_IJSC_SH_EEEEEEEvNS4_8identityENS4_23SM90_TMA_LOAD_MULTICASTENS13_IS15_S17_NSV_INS5_IJS18_SH_EEENS5_IJSH_SC_EEEEEEEvS1D_EENS_8epilogue10collective6detail29Sm90TmaWarpSpecializedAdapterINS1L_15DefaultEpilogueISJ_SL_SL_NS1K_6thread17LinearCombinationISJ_Li1EffLNS1P_9ScaleType4KindE0ELNS_15FloatRoundStyleE2ESJ_EENS1_15EpilogueDefaultEEEEEvvEEEEvNT_6ParamsE,"aw",@nobits
	.sectionflags	@""
	.align	16
	.zero		1024


//--------------------- .nv.shared.reserved.0     --------------------------
	.section	.nv.shared.reserved.0,"aw",@nobits
	.weak		__nv_reservedSMEM_offset_0_alias
	.size		__nv_reservedSMEM_offset_0_alias, 0, 0
	.other		__nv_reservedSMEM_offset_0_alias,@"STO_CUDA_RESERVED_SHARED STV_DEFAULT"
__nv_reservedSMEM_offset_0_alias:
	.zero		0


//--------------------- .nv.global                --------------------------
	.section	.nv.global,"aw",@nobits
.nv.global:
	.type		_ZN40_INTERNAL_d7231bd6_4_k_cu_0716c45f_336394cute1_E,@object
	.size		_ZN40_INTERNAL_d7231bd6_4_k_cu_0716c45f_336394cute1_E,(_ZN40_INTERNAL_d7231bd6_4_k_cu_0716c45f_336394cuda3std3__45__cpo6cbeginE - _ZN40_INTERNAL_d7231bd6_4_k_cu_0716c45f_336394cute1_E)
_ZN40_INTERNAL_d7231bd6_4_k_cu_0716c45f_336394cute1_E:
	.zero		1
	.type		_ZN40_INTERNAL_d7231bd6_4_k_cu_0716c45f_336394cuda3std3__45__cpo6cbeginE,@object
	.size		_ZN40_INTERNAL_d7231bd6_4_k_cu_0716c45f_336394cuda3std3__45__cpo6cbeginE,(_ZN40_INTERNAL_d7231bd6_4_k_cu_0716c45f_336394cuda3std3__48in_placeE - _ZN40_INTERNAL_d7231bd6_4_k_cu_0716c45f_336394cuda3std3__45__cpo6cbeginE)
_ZN40_INTERNAL_d7231bd6_4_k_cu_0716c45f_336394cuda3std3__45__cpo6cbeginE:
	.zero		1
	.type		_ZN40_INTERNAL_d7231bd6_4_k_cu_0716c45f_336394cuda3std3__48in_placeE,@object
	.size		_ZN40_INTERNAL_d7231bd6_4_k_cu_0716c45f_336394cuda3std3__48in_placeE,(_ZN40_INTERNAL_d7231bd6_4_k_cu_0716c45f_336394cuda3std6ranges3__45__cpo9iter_moveE - _ZN40_INTERNAL_d7231bd6_4_k_cu_0716c45f_336394cuda3std3__48in_placeE)
_ZN40_INTERNAL_d7231bd6_4_k_cu_0716c45f_336394cuda3std3__48in_placeE:
	.zero		1
	.type		_ZN40_INTERNAL_d7231bd6_4_k_cu_0716c45f_336394cuda3std6ranges3__45__cpo9iter_moveE,@object
	.size		_ZN40_INTERNAL_d7231bd6_4_k_cu_0716c45f_336394cuda3std6ranges3__45__cpo9iter_moveE,(_ZN40_INTERNAL_d7231bd6_4_k_cu_0716c45f_336394cuda3std3__45__cpo5beginE - _ZN40_INTERNAL_d7231bd6_4_k_cu_0716c45f_336394cuda3std6ranges3__45__cpo9iter_moveE)
_ZN40_INTERNAL_d7231bd6_4_k_cu_0716c45f_336394cuda3std6ranges3__45__cpo9iter_moveE:
	.zero		1
	.type		_ZN40_INTERNAL_d7231bd6_4_k_cu_0716c45f_336394cuda3std3__45__cpo5beginE,@object
	.size		_ZN40_INTERNAL_d7231bd6_4_k_cu_0716c45f_336394cuda3std3__45__cpo5beginE,(_ZN40_INTERNAL_d7231bd6_4_k_cu_0716c45f_336394cuda3std3__442_GLOBAL__N__d7231bd6_4_k_cu_0716c45f_336396ignoreE - _ZN40_INTERNAL_d7231bd6_4_k_cu_0716c45f_336394cuda3std3__45__cpo5beginE)
_ZN40_INTERNAL_d7231bd6_4_k_cu_0716c45f_336394cuda3std3__45__cpo5beginE:
	.zero		1
	.type		_ZN40_INTERNAL_d7231bd6_4_k_cu_0716c45f_336394cuda3std3__442_GLOBAL__N__d7231bd6_4_k_cu_0716c45f_336396ignoreE,@object
	.size		_ZN40_INTERNAL_d7231bd6_4_k_cu_0716c45f_336394cuda3std3__442_GLOBAL__N__d7231bd6_4_k_cu_0716c45f_336396ignoreE,(_ZN40_INTERNAL_d7231bd6_4_k_cu_0716c45f_336394cute7productE - _ZN40_INTERNAL_d7231bd6_4_k_cu_0716c45f_336394cuda3std3__442_GLOBAL__N__d7231bd6_4_k_cu_0716c45f_336396ignoreE)
_ZN40_INTERNAL_d7231bd6_4_k_cu_0716c45f_336394cuda3std3__442_GLOBAL__N__d7231bd6_4_k_cu_0716c45f_336396ignoreE:
	.zero		1
	.type		_ZN40_INTERNAL_d7231bd6_4_k_cu_0716c45f_336394cute7productE,@object
	.size		_ZN40_INTERNAL_d7231bd6_4_k_cu_0716c45f_336394cute7productE,(_ZN40_INTERNAL_d7231bd6_4_k_cu_0716c45f_336394cuda3std3__45__cpo3endE - _ZN40_INTERNAL_d7231bd6_4_k_cu_0716c45f_336394cute7productE)
_ZN40_INTERNAL_d7231bd6_4_k_cu_0716c45f_336394cute7productE:
	.zero		1
	.type		_ZN40_INTERNAL_d7231bd6_4_k_cu_0716c45f_336394cuda3std3__45__cpo3endE,@object
	.size		_ZN40_INTERNAL_d7231bd6_4_k_cu_0716c45f_336394cuda3std3__45__cpo3endE,(_ZN40_INTERNAL_d7231bd6_4_k_cu_0716c45f_336394cuda3std3__419piecewise_constructE - _ZN40_INTERNAL_d7231bd6_4_k_cu_0716c45f_336394cuda3std3__45__cpo3endE)
_ZN40_INTERNAL_d7231bd6_4_k_cu_0716c45f_336394cuda3std3__45__cpo3endE:
	.zero		1
	.type		_ZN40_INTERNAL_d7231bd6_4_k_cu_0716c45f_336394cuda3std3__419piecewise_constructE,@object
	.size		_ZN40_INTERNAL_d7231bd6_4_k_cu_0716c45f_336394cuda3std3__419piecewise_constructE,(_ZN40_INTERNAL_d7231bd6_4_k_cu_0716c45f_336394cuda3std3__45__cpo4cendE - _ZN40_INTERNAL_d7231bd6_4_k_cu_0716c45f_336394cuda3std3__419piecewise_constructE)
_ZN40_INTERNAL_d7231bd6_4_k_cu_0716c45f_336394cuda3std3__419piecewise_constructE:
	.zero		1
	.type		_ZN40_INTERNAL_d7231bd6_4_k_cu_0716c45f_336394cuda3std3__45__cpo4cendE,@object
	.size		_ZN40_INTERNAL_d7231bd6_4_k_cu_0716c45f_336394cuda3std3__45__cpo4cendE,(_ZN40_INTERNAL_d7231bd6_4_k_cu_0716c45f_336394cuda3std6ranges3__45__cpo4swapE - _ZN40_INTERNAL_d7231bd6_4_k_cu_0716c45f_336394cuda3std3__45__cpo4cendE)
_ZN40_INTERNAL_d7231bd6_4_k_cu_0716c45f_336394cuda3std3__45__cpo4cendE:
	.zero		1
	.type		_ZN40_INTERNAL_d7231bd6_4_k_cu_0716c45f_336394cuda3std6ranges3__45__cpo4swapE,@object
	.size		_ZN40_INTERNAL_d7231bd6_4_k_cu_0716c45f_336394cuda3std6ranges3__45__cpo4swapE,(.L_8 - _ZN40_INTERNAL_d7231bd6_4_k_cu_0716c45f_336394cuda3std6ranges3__45__cpo4swapE)
_ZN40_INTERNAL_d7231bd6_4_k_cu_0716c45f_336394cuda3std6ranges3__45__cpo4swapE:
	.zero		1
.L_8:


//--------------------- .nv.constant0._ZN7cutlass13device_kernelINS_4gemm6kernel13GemmUniversalIN4cute5tupleIJiiiiEEENS1_10collective13CollectiveMmaINS1_34MainloopSm90TmaGmmaWarpSpecializedILi4ENS5_IJNS4_1CILi2EEENSA_ILi1EEESC_EEENS1_35KernelTmaWarpSpecializedCooperativeEEENS5_IJNSA_ILi128EEESG_NSA_ILi64EEEEEENS_6half_tENS5_IJSC_llEEESJ_NS5_IJlSC_lEEENS4_8TiledMMAINS4_8MMA_AtomIJNS4_4SM904GMMA26MMA_64x128x16_F32F16F16_SSILNSP_5MajorE1ELSR_0ELNSP_7ScaleInE1ELSS_1EEEEEENS4_6LayoutISD_NS5_IJSC_NSA_ILi0EEESW_EEEEENS5_IJNS4_10UnderscoreESZ_SZ_EEEEENS4_13SM90_TMA_LOADENS4_14ComposedLayoutINS4_7SwizzleILi3ELi4ELi3EEENS4_18smem_ptr_flag_bitsILi16EEENSV_INS5_IJSH_NSA_ILi8EEEEEENS5_IJSC_SH_EEEEEEEvNS4_8identityENS4_23SM90_TMA_LOAD_MULTICASTENS13_IS15_S17_NSV_INS5_IJS18_SH_EEENS5_IJSH_SC_EEEEEEEvS1D_EENS_8epilogue10collective6detail29Sm90TmaWarpSpecializedAdapterINS1L_15DefaultEpilogueISJ_SL_SL_NS1K_6thread17LinearCombinationISJ_Li1EffLNS1P_9ScaleType4KindE0ELNS_15FloatRoundStyleE2ESJ_EENS1_15EpilogueDefaultEEEEEvvEEEEvNT_6ParamsE --------------------------
	.section	.nv.constant0._ZN7cutlass13device_kernelINS_4gemm6kernel13GemmUniversalIN4cute5tupleIJiiiiEEENS1_10collective13CollectiveMmaINS1_34MainloopSm90TmaGmmaWarpSpecializedILi4ENS5_IJNS4_1CILi2EEENSA_ILi1EEESC_EEENS1_35KernelTmaWarpSpecializedCooperativeEEENS5_IJNSA_ILi128EEESG_NSA_ILi64EEEEEENS_6half_tENS5_IJSC_llEEESJ_NS5_IJlSC_lEEENS4_8TiledMMAINS4_8MMA_AtomIJNS4_4SM904GMMA26MMA_64x128x16_F32F16F16_SSILNSP_5MajorE1ELSR_0ELNSP_7ScaleInE1ELSS_1EEEEEENS4_6LayoutISD_NS5_IJSC_NSA_ILi0EEESW_EEEEENS5_IJNS4_10UnderscoreESZ_SZ_EEEEENS4_13SM90_TMA_LOADENS4_14ComposedLayoutINS4_7SwizzleILi3ELi4ELi3EEENS4_18smem_ptr_flag_bitsILi16EEENSV_INS5_IJSH_NSA_ILi8EEEEEENS5_IJSC_SH_EEEEEEEvNS4_8identityENS4_23SM90_TMA_LOAD_MULTICASTENS13_IS15_S17_NSV_INS5_IJS18_SH_EEENS5_IJSH_SC_EEEEEEEvS1D_EENS_8epilogue10collective6detail29Sm90TmaWarpSpecializedAdapterINS1L_15DefaultEpilogueISJ_SL_SL_NS1K_6thread17LinearCombinationISJ_Li1EffLNS1P_9ScaleType4KindE0ELNS_15FloatRoundStyleE2ESJ_EENS1_15EpilogueDefaultEEEEEvvEEEEvNT_6ParamsE,"a",@progbits
	.sectionflags	@""
	.align	4
.nv.constant0._ZN7cutlass13device_kernelINS_4gemm6kernel13GemmUniversalIN4cute5tupleIJiiiiEEENS1_10collective13CollectiveMmaINS1_34MainloopSm90TmaGmmaWarpSpecializedILi4ENS5_IJNS4_1CILi2EEENSA_ILi1EEESC_EEENS1_35KernelTmaWarpSpecializedCooperativeEEENS5_IJNSA_ILi128EEESG_NSA_ILi64EEEEEENS_6half_tENS5_IJSC_llEEESJ_NS5_IJlSC_lEEENS4_8TiledMMAINS4_8MMA_AtomIJNS4_4SM904GMMA26MMA_64x128x16_F32F16F16_SSILNSP_5MajorE1ELSR_0ELNSP_7ScaleInE1ELSS_1EEEEEENS4_6LayoutISD_NS5_IJSC_NSA_ILi0EEESW_EEEEENS5_IJNS4_10UnderscoreESZ_SZ_EEEEENS4_13SM90_TMA_LOADENS4_14ComposedLayoutINS4_7SwizzleILi3ELi4ELi3EEENS4_18smem_ptr_flag_bitsILi16EEENSV_INS5_IJSH_NSA_ILi8EEEEEENS5_IJSC_SH_EEEEEEEvNS4_8identityENS4_23SM90_TMA_LOAD_MULTICASTENS13_IS15_S17_NSV_INS5_IJS18_SH_EEENS5_IJSH_SC_EEEEEEEvS1D_EENS_8epilogue10collective6detail29Sm90TmaWarpSpecializedAdapterINS1L_15DefaultEpilogueISJ_SL_SL_NS1K_6thread17LinearCombinationISJ_Li1EffLNS1P_9ScaleType4KindE0ELNS_15FloatRoundStyleE2ESJ_EENS1_15EpilogueDefaultEEEEEvvEEEEvNT_6ParamsE:
	.zero		1664


//--------------------- SYMBOLS --------------------------

	.type		.nv.reservedSmem.offset0,@object
	.size		.nv.reservedSmem.offset0,0x4
	.type		__assertfail,@function
